	.target	sm_90a

	.elftype	@"ET_EXEC"


//--------------------- .note.nv.tkinfo           --------------------------
	.section	.note.nv.tkinfo,"",@"SHT_NOTE"
	.sectionflags	@"SHF_NOTE_NV_TKINFO"
	.tkinfo
        /*0018*/ 	.word	0x00000002
        /*0030*/ 	.string	""
        /*0030*/ 	.string	"ptxas"
        /*0030*/ 	.string	"Cuda compilation tools, release 13.0, V13.0.88"
        /*0030*/ 	.string	"Build cuda_13.0.r13.0/compiler.36424714_0"
        /*0030*/ 	.string	"-arch sm_90a -m 64 "



//--------------------- .note.nv.cuinfo           --------------------------
	.section	.note.nv.cuinfo,"",@"SHT_NOTE"
	.sectionflags	@"SHF_NOTE_NV_CUINFO"
        /*0018*/ 	.short	0x0002
        /*001a*/ 	.short	0x005a
        /*001c*/ 	.short	0x0082
	.zero		2


//--------------------- .nv.info                  --------------------------
	.section	.nv.info,"",@"SHT_CUDA_INFO"
	.align	4


	//----- nvinfo : EIATTR_REGCOUNT
	.align		4
        /*0000*/ 	.byte	0x04, 0x2f
        /*0002*/ 	.short	(.L_15 - .L_14)
	.align		4
.L_14:
        /*0004*/ 	.word	index@(_ZN7cutlass13device_kernelINS_4gemm6kernel13GemmUniversalIN4cute5tupleIJiiiiEEENS1_10collective13CollectiveMmaINS1_34MainloopSm90TmaGmmaWarpSpecializedILi3ENS5_IJNS4_1CILi4EEESB_NSA_ILi1EEEEEENS1_35KernelTmaWarpSpecializedCooperativeEEENS5_IJNSA_ILi256EEESG_NSA_ILi32EEEEEENS_10tfloat32_tENS5_IJlSC_lEEESJ_SK_NS4_8TiledMMAINS4_8MMA_AtomIJNS4_4SM904GMMA30MMA_64x256x8_F32TF32TF32_SS_TNILNSO_7ScaleInE1ELSQ_1EEEEEENS4_6LayoutINS5_IJNSA_ILi2EEESC_SC_EEENS5_IJSC_NSA_ILi0EEESW_EEEEENS5_IJNS4_10UnderscoreESZ_SZ_EEEEENS4_23SM90_TMA_LOAD_MULTICASTENS4_14ComposedLayoutINS4_7SwizzleILi3ELi4ELi3EEENS4_18smem_ptr_flag_bitsILi32EEENST_INS5_IJNSA_ILi8EEESH_EEENS5_IJSH_SC_EEEEEEEvNS4_8identityES12_S1C_vS1D_EENS_8epilogue10collective6detail29Sm90TmaWarpSpecializedAdapterINS1G_15DefaultEpilogueISJ_SK_SK_NS1F_6thread17LinearCombinationISJ_Li1EffLNS1K_9ScaleType4KindE0ELNS_15FloatRoundStyleE2ESJ_EENS1_15EpilogueDefaultEEEEEvvEEEEvNT_6ParamsE)
        /*0008*/ 	.word	0x000000a8


	//----- nvinfo : EIATTR_FRAME_SIZE
	.align		4
.L_15:
        /*000c*/ 	.byte	0x04, 0x11
        /*000e*/ 	.short	(.L_17 - .L_16)
	.align		4
.L_16:
        /*0010*/ 	.word	index@(_ZN7cutlass13device_kernelINS_4gemm6kernel13GemmUniversalIN4cute5tupleIJiiiiEEENS1_10collective13CollectiveMmaINS1_34MainloopSm90TmaGmmaWarpSpecializedILi3ENS5_IJNS4_1CILi4EEESB_NSA_ILi1EEEEEENS1_35KernelTmaWarpSpecializedCooperativeEEENS5_IJNSA_ILi256EEESG_NSA_ILi32EEEEEENS_10tfloat32_tENS5_IJlSC_lEEESJ_SK_NS4_8TiledMMAINS4_8MMA_AtomIJNS4_4SM904GMMA30MMA_64x256x8_F32TF32TF32_SS_TNILNSO_7ScaleInE1ELSQ_1EEEEEENS4_6LayoutINS5_IJNSA_ILi2EEESC_SC_EEENS5_IJSC_NSA_ILi0EEESW_EEEEENS5_IJNS4_10UnderscoreESZ_SZ_EEEEENS4_23SM90_TMA_LOAD_MULTICASTENS4_14ComposedLayoutINS4_7SwizzleILi3ELi4ELi3EEENS4_18smem_ptr_flag_bitsILi32EEENST_INS5_IJNSA_ILi8EEESH_EEENS5_IJSH_SC_EEEEEEEvNS4_8identityES12_S1C_vS1D_EENS_8epilogue10collective6detail29Sm90TmaWarpSpecializedAdapterINS1G_15DefaultEpilogueISJ_SK_SK_NS1F_6thread17LinearCombinationISJ_Li1EffLNS1K_9ScaleType4KindE0ELNS_15FloatRoundStyleE2ESJ_EENS1_15EpilogueDefaultEEEEEvvEEEEvNT_6ParamsE)
        /*0014*/ 	.word	0x00000788


	//----- nvinfo : EIATTR_MIN_STACK_SIZE
	.align		4
.L_17:
        /*0018*/ 	.byte	0x04, 0x12
        /*001a*/ 	.short	(.L_19 - .L_18)
	.align		4
.L_18:
        /*001c*/ 	.word	index@(_ZN7cutlass13device_kernelINS_4gemm6kernel13GemmUniversalIN4cute5tupleIJiiiiEEENS1_10collective13CollectiveMmaINS1_34MainloopSm90TmaGmmaWarpSpecializedILi3ENS5_IJNS4_1CILi4EEESB_NSA_ILi1EEEEEENS1_35KernelTmaWarpSpecializedCooperativeEEENS5_IJNSA_ILi256EEESG_NSA_ILi32EEEEEENS_10tfloat32_tENS5_IJlSC_lEEESJ_SK_NS4_8TiledMMAINS4_8MMA_AtomIJNS4_4SM904GMMA30MMA_64x256x8_F32TF32TF32_SS_TNILNSO_7ScaleInE1ELSQ_1EEEEEENS4_6LayoutINS5_IJNSA_ILi2EEESC_SC_EEENS5_IJSC_NSA_ILi0EEESW_EEEEENS5_IJNS4_10UnderscoreESZ_SZ_EEEEENS4_23SM90_TMA_LOAD_MULTICASTENS4_14ComposedLayoutINS4_7SwizzleILi3ELi4ELi3EEENS4_18smem_ptr_flag_bitsILi32EEENST_INS5_IJNSA_ILi8EEESH_EEENS5_IJSH_SC_EEEEEEEvNS4_8identityES12_S1C_vS1D_EENS_8epilogue10collective6detail29Sm90TmaWarpSpecializedAdapterINS1G_15DefaultEpilogueISJ_SK_SK_NS1F_6thread17LinearCombinationISJ_Li1EffLNS1K_9ScaleType4KindE0ELNS_15FloatRoundStyleE2ESJ_EENS1_15EpilogueDefaultEEEEEvvEEEEvNT_6ParamsE)
        /*0020*/ 	.word	0x00000788
.L_19:


//--------------------- .nv.compat                --------------------------
	.section	.nv.compat,"",@"SHT_CUDA_COMPAT_INFO"
	.align	4
        /*0000*/ 	.byte	0x02, 0x09, 0x01, 0x00, 0x02, 0x02, 0x04, 0x00, 0x02, 0x05, 0x05, 0x00, 0x03, 0x07, 0x01, 0x01
        /*0010*/ 	.byte	0x02, 0x03, 0x01, 0x00, 0x02, 0x06, 0x01, 0x00, 0x04, 0x0b, 0x08, 0x00, 0x00, 0x00, 0x00, 0x00
        /*0020*/ 	.byte	0x00, 0x00, 0x00, 0x00


//--------------------- .nv.info._ZN7cutlass13device_kernelINS_4gemm6kernel13GemmUniversalIN4cute5tupleIJiiiiEEENS1_10collective13CollectiveMmaINS1_34MainloopSm90TmaGmmaWarpSpecializedILi3ENS5_IJNS4_1CILi4EEESB_NSA_ILi1EEEEEENS1_35KernelTmaWarpSpecializedCooperativeEEENS5_IJNSA_ILi256EEESG_NSA_ILi32EEEEEENS_10tfloat32_tENS5_IJlSC_lEEESJ_SK_NS4_8TiledMMAINS4_8MMA_AtomIJNS4_4SM904GMMA30MMA_64x256x8_F32TF32TF32_SS_TNILNSO_7ScaleInE1ELSQ_1EEEEEENS4_6LayoutINS5_IJNSA_ILi2EEESC_SC_EEENS5_IJSC_NSA_ILi0EEESW_EEEEENS5_IJNS4_10UnderscoreESZ_SZ_EEEEENS4_23SM90_TMA_LOAD_MULTICASTENS4_14ComposedLayoutINS4_7SwizzleILi3ELi4ELi3EEENS4_18smem_ptr_flag_bitsILi32EEENST_INS5_IJNSA_ILi8EEESH_EEENS5_IJSH_SC_EEEEEEEvNS4_8identityES12_S1C_vS1D_EENS_8epilogue10collective6detail29Sm90TmaWarpSpecializedAdapterINS1G_15DefaultEpilogueISJ_SK_SK_NS1F_6thread17LinearCombinationISJ_Li1EffLNS1K_9ScaleType4KindE0ELNS_15FloatRoundStyleE2ESJ_EENS1_15EpilogueDefaultEEEEEvvEEEEvNT_6ParamsE --------------------------
	.section	.nv.info._ZN7cutlass13device_kernelINS_4gemm6kernel13GemmUniversalIN4cute5tupleIJiiiiEEENS1_10collective13CollectiveMmaINS1_34MainloopSm90TmaGmmaWarpSpecializedILi3ENS5_IJNS4_1CILi4EEESB_NSA_ILi1EEEEEENS1_35KernelTmaWarpSpecializedCooperativeEEENS5_IJNSA_ILi256EEESG_NSA_ILi32EEEEEENS_10tfloat32_tENS5_IJlSC_lEEESJ_SK_NS4_8TiledMMAINS4_8MMA_AtomIJNS4_4SM904GMMA30MMA_64x256x8_F32TF32TF32_SS_TNILNSO_7ScaleInE1ELSQ_1EEEEEENS4_6LayoutINS5_IJNSA_ILi2EEESC_SC_EEENS5_IJSC_NSA_ILi0EEESW_EEEEENS5_IJNS4_10UnderscoreESZ_SZ_EEEEENS4_23SM90_TMA_LOAD_MULTICASTENS4_14ComposedLayoutINS4_7SwizzleILi3ELi4ELi3EEENS4_18smem_ptr_flag_bitsILi32EEENST_INS5_IJNSA_ILi8EEESH_EEENS5_IJSH_SC_EEEEEEEvNS4_8identityES12_S1C_vS1D_EENS_8epilogue10collective6detail29Sm90TmaWarpSpecializedAdapterINS1G_15DefaultEpilogueISJ_SK_SK_NS1F_6thread17LinearCombinationISJ_Li1EffLNS1K_9ScaleType4KindE0ELNS_15FloatRoundStyleE2ESJ_EENS1_15EpilogueDefaultEEEEEvvEEEEvNT_6ParamsE,"",@"SHT_CUDA_INFO"
	.sectionflags	@""
	.align	4


	//----- nvinfo : EIATTR_CUDA_API_VERSION
	.align		4
        /*0000*/ 	.byte	0x04, 0x37
        /*0002*/ 	.short	(.L_21 - .L_20)
.L_20:
        /*0004*/ 	.word	0x00000082


	//----- nvinfo : EIATTR_KPARAM_INFO
	.align		4
.L_21:
        /*0008*/ 	.byte	0x04, 0x17
        /*000a*/ 	.short	(.L_23 - .L_22)
.L_22:
        /*000c*/ 	.word	0x00000000
        /*0010*/ 	.short	0x0000
        /*0012*/ 	.short	0x0070
        /*0014*/ 	.byte	0x00, 0xf0, 0x01, 0x10


	//----- nvinfo : EIATTR_SPARSE_MMA_MASK
	.align		4
.L_23:
        /*0018*/ 	.byte	0x03, 0x50
        /*001a*/ 	.short	0x0000


	//----- nvinfo : EIATTR_MAXREG_COUNT
	.align		4
        /*001c*/ 	.byte	0x03, 0x1b
        /*001e*/ 	.short	0x00a8


	//----- nvinfo : EIATTR_NUM_BARRIERS
	.align		4
        /*0020*/ 	.byte	0x02, 0x4c
        /*0022*/ 	.byte	0x01
	.zero		1


	//----- nvinfo : EIATTR_EXTERNS
	.align		4
        /*0024*/ 	.byte	0x04, 0x0f
        /*0026*/ 	.short	(.L_25 - .L_24)


	//   ....[0]....
	.align		4
.L_24:
        /*0028*/ 	.word	index@(__assertfail)


	//----- nvinfo : EIATTR_ANNOTATIONS
	.align		4
.L_25:
        /*002c*/ 	.byte	0x04, 0x55
        /*002e*/ 	.short	(.L_27 - .L_26)


	//   ....[0]....
.L_26:
        /*0030*/ 	.word	0x00000001
        /*0034*/ 	.byte	0x00, 0x0a, 0x00, 0x00, 0x01, 0x00, 0x00, 0x00, 0x10, 0x0a, 0x00, 0x00, 0x01, 0x00, 0x00, 0x00
        /* <DEDUP_REMOVED lines=716> */
        /*2d04*/ 	.byte	0x60, 0xa9, 0x01, 0x00, 0x01, 0x00, 0x00, 0x00, 0x80, 0xa9, 0x01, 0x00


	//----- nvinfo : EIATTR_MERCURY_ISA_VERSION
	.align		4
.L_27:
        /*2d10*/ 	.byte	0x03, 0x5f
        /*2d12*/ 	.short	0x0101


	//----- nvinfo : EIATTR_INT_WARP_WIDE_INSTR_OFFSETS
	.align		4
        /*2d14*/ 	.byte	0x04, 0x31
        /*2d16*/ 	.short	(.L_29 - .L_28)


	//   ....[0]....
.L_28:
        /*2d18*/ 	.word	0x00000580


	//   ....[1]....
        /*2d1c*/ 	.word	0x00000590


	//   ....[2]....
        /*2d20*/ 	.word	0x000006f0


	//----- nvinfo : EIATTR_COOP_GROUP_MASK_REGIDS
	.align		4
.L_29:
        /*2d24*/ 	.byte	0x04, 0x29
        /*2d26*/ 	.short	(.L_31 - .L_30)


	//   ....[0]....
.L_30:
        /*2d28*/ 	.word	0xffffffff


	//   ....[1]....
        /*2d2c*/ 	.word	0xffffffff


	//   ....[2]....
        /*2d30*/ 	.word	0xffffffff


	//   ....[3]....
        /*2d34*/ 	.word	0xffffffff


	//   ....[4]....
        /*2d38*/ 	.word	0xffffffff


	//   ....[5]....
        /*2d3c*/ 	.word	0xffffffff


	//----- nvinfo : EIATTR_COOP_GROUP_INSTR_OFFSETS
	.align		4
.L_31:
        /*2d40*/ 	.byte	0x04, 0x28
        /*2d42*/ 	.short	(.L_33 - .L_32)


	//   ....[0]....
.L_32:
        /*2d44*/ 	.word	0x00000070


	//   ....[1]....
        /*2d48*/ 	.word	0x00000080


	//   ....[2]....
        /*2d4c*/ 	.word	0x000001a0


	//   ....[3]....
        /*2d50*/ 	.word	0x000003b0


	//   ....[4]....
        /*2d54*/ 	.word	0x00000840


	//   ....[5]....
        /*2d58*/ 	.word	0x00001410


	//----- nvinfo : EIATTR_REG_RECONFIG
	.align		4
.L_33:
        /*2d5c*/ 	.byte	0x01, 0x54
	.zero		2


	//----- nvinfo : EIATTR_SYSCALL_OFFSETS
	.align		4
        /*2d60*/ 	.byte	0x04, 0x46
        /*2d62*/ 	.short	(.L_35 - .L_34)


	//   ....[0]....
.L_34:
        /*2d64*/ 	.word	0x000015c0


	//----- nvinfo : EIATTR_MBARRIER_INSTR_OFFSETS
	.align		4
.L_35:
        /*2d68*/ 	.byte	0x04, 0x39
        /*2d6a*/ 	.short	(.L_37 - .L_36)


	//   ....[0]....
.L_36:
        /*2d6c*/ 	.word	0x00000320
        /*2d70*/ 	.word	0x000000ff
        /*2d74*/ 	.word	0x00000000
        /*2d78*/ 	.short	0x0100
        /*2d7a*/ 	.byte	0x08
	.zero		1


	//   ....[1]....
        /*2d7c*/ 	.word	0x00000330
        /*2d80*/ 	.word	0x000000ff
        /*2d84*/ 	.word	0x00000018
        /*2d88*/ 	.short	0x0100
        /*2d8a*/ 	.byte	0x08
	.zero		1


	//   ....[2]....
        /*2d8c*/ 	.word	0x00000340
        /*2d90*/ 	.word	0x000000ff
        /*2d94*/ 	.word	0x00000008
        /*2d98*/ 	.short	0x0100
        /*2d9a*/ 	.byte	0x08
	.zero		1


	//   ....[3]....
        /*2d9c*/ 	.word	0x00000350
        /*2da0*/ 	.word	0x000000ff
        /*2da4*/ 	.word	0x00000020
        /*2da8*/ 	.short	0x0100
        /*2daa*/ 	.byte	0x08
	.zero		1


	//   ....[4]....
        /*2dac*/ 	.word	0x00000360
        /*2db0*/ 	.word	0x000000ff
        /*2db4*/ 	.word	0x00000010
        /*2db8*/ 	.short	0x0100
        /*2dba*/ 	.byte	0x08
	.zero		1


	//   ....[5]....
        /*2dbc*/ 	.word	0x00000370
        /*2dc0*/ 	.word	0x000000ff
        /*2dc4*/ 	.word	0x00000028
        /*2dc8*/ 	.short	0x0100
        /*2dca*/ 	.byte	0x08
	.zero		1


	//   ....[6]....
        /*2dcc*/ 	.word	0x00000750
        /*2dd0*/ 	.word	0x000000ff
        /*2dd4*/ 	.word	0x00000040
        /*2dd8*/ 	.short	0x0100
        /*2dda*/ 	.byte	0x06
	.zero		1


	//   ....[7]....
        /*2ddc*/ 	.word	0x000007b0
        /*2de0*/ 	.word	0x000000ff
        /*2de4*/ 	.word	0x00000048
        /*2de8*/ 	.short	0x0100
        /*2dea*/ 	.byte	0x06
	.zero		1


	//   ....[8]....
        /*2dec*/ 	.word	0x000016a0
        /*2df0*/ 	.word	0x00000004
        /*2df4*/ 	.word	0x00000000
        /*2df8*/ 	.short	0x010a
        /*2dfa*/ 	.byte	0x3f
	.zero		1


	//   ....[9]....
        /*2dfc*/ 	.word	0x000016e0
        /*2e00*/ 	.word	0x00000004
        /*2e04*/ 	.word	0x00000000
        /*2e08*/ 	.short	0x010a
        /*2e0a*/ 	.byte	0x3f
	.zero		1


	//   ....[10]....
        /*2e0c*/ 	.word	0x00004d30
        /*2e10*/ 	.word	0x00000004
        /*2e14*/ 	.word	0x00000000
        /*2e18*/ 	.short	0x010a
        /*2e1a*/ 	.byte	0x3f
	.zero		1


	//   ....[11]....
        /*2e1c*/ 	.word	0x00004d70
        /*2e20*/ 	.word	0x00000004
        /*2e24*/ 	.word	0x00000000
        /*2e28*/ 	.short	0x010a
        /*2e2a*/ 	.byte	0x3f
	.zero		1


	//   ....[12]....
        /*2e2c*/ 	.word	0x00008e60
        /*2e30*/ 	.word	0x00000004
        /*2e34*/ 	.word	0x00000000
        /*2e38*/ 	.short	0x0101
        /*2e3a*/ 	.byte	0x3f
	.zero		1


	//   ....[13]....
        /*2e3c*/ 	.word	0x00009080
        /*2e40*/ 	.word	0x00000000
        /*2e44*/ 	.word	0x00000000
        /*2e48*/ 	.short	0x0101
        /*2e4a*/ 	.byte	0x3f
	.zero		1


	//   ....[14]....
        /*2e4c*/ 	.word	0x0001a4b0
        /*2e50*/ 	.word	0x0000000a
        /*2e54*/ 	.word	0x00000018
        /*2e58*/ 	.short	0x010a
        /*2e5a*/ 	.byte	0x3f
	.zero		1


	//   ....[15]....
        /*2e5c*/ 	.word	0x0001a880
        /*2e60*/ 	.word	0x00000002
        /*2e64*/ 	.word	0x00000048
        /*2e68*/ 	.short	0x0101
        /*2e6a*/ 	.byte	0x3f
	.zero		1


	//   ....[16]....
        /*2e6c*/ 	.word	0x0001b080
        /*2e70*/ 	.word	0x00000005
        /*2e74*/ 	.word	0x00000000
        /*2e78*/ 	.short	0x010a
        /*2e7a*/ 	.byte	0x3f
	.zero		1


	//   ....[17]....
        /*2e7c*/ 	.word	0x0001b110
        /*2e80*/ 	.word	0x00000007
        /*2e84*/ 	.word	0x00000000
        /*2e88*/ 	.short	0x010a
        /*2e8a*/ 	.byte	0x3f
	.zero		1


	//   ....[18]....
        /*2e8c*/ 	.word	0x0001b1a0
        /*2e90*/ 	.word	0x00000003
        /*2e94*/ 	.word	0x00000000
        /*2e98*/ 	.short	0x010a
        /*2e9a*/ 	.byte	0x3f
	.zero		1


	//   ....[19]....
        /*2e9c*/ 	.word	0x0001b200
        /*2ea0*/ 	.word	0x00000004
        /*2ea4*/ 	.word	0x00000000
        /*2ea8*/ 	.short	0x010a
        /*2eaa*/ 	.byte	0x3f
	.zero		1


	//   ....[20]....
        /*2eac*/ 	.word	0x0001b250
        /*2eb0*/ 	.word	0x00000004
        /*2eb4*/ 	.word	0x00000000
        /*2eb8*/ 	.short	0x010a
        /*2eba*/ 	.byte	0x3f
	.zero		1


	//   ....[21]....
        /*2ebc*/ 	.word	0x0001b320
        /*2ec0*/ 	.word	0x0000000a
        /*2ec4*/ 	.word	0x00000018
        /*2ec8*/ 	.short	0x010a
        /*2eca*/ 	.byte	0x3f
	.zero		1


	//   ....[22]....
        /*2ecc*/ 	.word	0x0001b3f0
        /*2ed0*/ 	.word	0x00000005
        /*2ed4*/ 	.word	0x00000000
        /*2ed8*/ 	.short	0x010a
        /*2eda*/ 	.byte	0x3f
	.zero		1


	//   ....[23]....
        /*2edc*/ 	.word	0x0001b440
        /*2ee0*/ 	.word	0x00000007
        /*2ee4*/ 	.word	0x00000000
        /*2ee8*/ 	.short	0x010a
        /*2eea*/ 	.byte	0x3f
	.zero		1


	//----- nvinfo : EIATTR_NUM_MBARRIERS
	.align		4
.L_37:
        /*2eec*/ 	.byte	0x03, 0x38
        /*2eee*/ 	.short	0x0008


	//----- nvinfo : EIATTR_EXIT_INSTR_OFFSETS
	.align		4
        /*2ef0*/ 	.byte	0x04, 0x1c
        /*2ef2*/ 	.short	(.L_39 - .L_38)


	//   ....[0]....
.L_38:
        /*2ef4*/ 	.word	0x00000aa0


	//   ....[1]....
        /*2ef8*/ 	.word	0x00001330


	//   ....[2]....
        /*2efc*/ 	.word	0x000199f0


	//   ....[3]....
        /*2f00*/ 	.word	0x0001a010


	//   ....[4]....
        /*2f04*/ 	.word	0x0001b1f0


	//----- nvinfo : EIATTR_MAX_THREADS
	.align		4
.L_39:
        /*2f08*/ 	.byte	0x04, 0x05
        /*2f0a*/ 	.short	(.L_41 - .L_40)
.L_40:
        /*2f0c*/ 	.word	0x00000180
        /*2f10*/ 	.word	0x00000001
        /*2f14*/ 	.word	0x00000001


	//----- nvinfo : EIATTR_CRS_STACK_SIZE
	.align		4
.L_41:
        /*2f18*/ 	.byte	0x04, 0x1e
        /*2f1a*/ 	.short	(.L_43 - .L_42)
.L_42:
        /*2f1c*/ 	.word	0x00000000


	//----- nvinfo : EIATTR_CBANK_PARAM_SIZE
	.align		4
.L_43:
        /*2f20*/ 	.byte	0x03, 0x19
        /*2f22*/ 	.short	0x0470


	//----- nvinfo : EIATTR_PARAM_CBANK
	.align		4
        /*2f24*/ 	.byte	0x04, 0x0a
        /*2f26*/ 	.short	(.L_45 - .L_44)
	.align		4
.L_44:
        /*2f28*/ 	.word	index@(.nv.constant0._ZN7cutlass13device_kernelINS_4gemm6kernel13GemmUniversalIN4cute5tupleIJiiiiEEENS1_10collective13CollectiveMmaINS1_34MainloopSm90TmaGmmaWarpSpecializedILi3ENS5_IJNS4_1CILi4EEESB_NSA_ILi1EEEEEENS1_35KernelTmaWarpSpecializedCooperativeEEENS5_IJNSA_ILi256EEESG_NSA_ILi32EEEEEENS_10tfloat32_tENS5_IJlSC_lEEESJ_SK_NS4_8TiledMMAINS4_8MMA_AtomIJNS4_4SM904GMMA30MMA_64x256x8_F32TF32TF32_SS_TNILNSO_7ScaleInE1ELSQ_1EEEEEENS4_6LayoutINS5_IJNSA_ILi2EEESC_SC_EEENS5_IJSC_NSA_ILi0EEESW_EEEEENS5_IJNS4_10UnderscoreESZ_SZ_EEEEENS4_23SM90_TMA_LOAD_MULTICASTENS4_14ComposedLayoutINS4_7SwizzleILi3ELi4ELi3EEENS4_18smem_ptr_flag_bitsILi32EEENST_INS5_IJNSA_ILi8EEESH_EEENS5_IJSH_SC_EEEEEEEvNS4_8identityES12_S1C_vS1D_EENS_8epilogue10collective6detail29Sm90TmaWarpSpecializedAdapterINS1G_15DefaultEpilogueISJ_SK_SK_NS1F_6thread17LinearCombinationISJ_Li1EffLNS1K_9ScaleType4KindE0ELNS_15FloatRoundStyleE2ESJ_EENS1_15EpilogueDefaultEEEEEvvEEEEvNT_6ParamsE)
        /*2f2c*/ 	.short	0x0210
        /*2f2e*/ 	.short	0x0470


	//----- nvinfo : EIATTR_SW_WAR
	.align		4
.L_45:
        /*2f30*/ 	.byte	0x04, 0x36
        /*2f32*/ 	.short	(.L_47 - .L_46)
.L_46:
        /*2f34*/ 	.word	0x00000008
.L_47:


//--------------------- .nv.callgraph             --------------------------
	.section	.nv.callgraph,"",@"SHT_CUDA_CALLGRAPH"
	.align	4
	.sectionentsize	8
	.align		4
        /*0000*/ 	.word	0x00000000
	.align		4
        /*0004*/ 	.word	0xffffffff
	.align		4
        /*0008*/ 	.word	index@(_ZN7cutlass13device_kernelINS_4gemm6kernel13GemmUniversalIN4cute5tupleIJiiiiEEENS1_10collective13CollectiveMmaINS1_34MainloopSm90TmaGmmaWarpSpecializedILi3ENS5_IJNS4_1CILi4EEESB_NSA_ILi1EEEEEENS1_35KernelTmaWarpSpecializedCooperativeEEENS5_IJNSA_ILi256EEESG_NSA_ILi32EEEEEENS_10tfloat32_tENS5_IJlSC_lEEESJ_SK_NS4_8TiledMMAINS4_8MMA_AtomIJNS4_4SM904GMMA30MMA_64x256x8_F32TF32TF32_SS_TNILNSO_7ScaleInE1ELSQ_1EEEEEENS4_6LayoutINS5_IJNSA_ILi2EEESC_SC_EEENS5_IJSC_NSA_ILi0EEESW_EEEEENS5_IJNS4_10UnderscoreESZ_SZ_EEEEENS4_23SM90_TMA_LOAD_MULTICASTENS4_14ComposedLayoutINS4_7SwizzleILi3ELi4ELi3EEENS4_18smem_ptr_flag_bitsILi32EEENST_INS5_IJNSA_ILi8EEESH_EEENS5_IJSH_SC_EEEEEEEvNS4_8identityES12_S1C_vS1D_EENS_8epilogue10collective6detail29Sm90TmaWarpSpecializedAdapterINS1G_15DefaultEpilogueISJ_SK_SK_NS1F_6thread17LinearCombinationISJ_Li1EffLNS1K_9ScaleType4KindE0ELNS_15FloatRoundStyleE2ESJ_EENS1_15EpilogueDefaultEEEEEvvEEEEvNT_6ParamsE)
	.align		4
        /*000c*/ 	.word	index@(__assertfail)
	.align		4
        /*0010*/ 	.word	0x00000000
	.align		4
        /*0014*/ 	.word	0xfffffffe
	.align		4
        /*0018*/ 	.word	0x00000000
	.align		4
        /*001c*/ 	.word	0xfffffffd
	.align		4
        /*0020*/ 	.word	0x00000000
	.align		4
        /*0024*/ 	.word	0xfffffffc


//--------------------- .nv.constant4             --------------------------
	.section	.nv.constant4,"a",@progbits
	.align	8
	.align		8
.nv.constant4:
        /*0000*/ 	.dword	__assertfail
	.align		8
        /*0008*/ 	.dword	__unnamed_1
	.align		8
        /*0010*/ 	.dword	_ZN40_INTERNAL_72de37ae_4_k_cu_b0c0d45e_248294cuda3std3__45__cpo5beginE
	.align		8
        /*0018*/ 	.dword	_ZN40_INTERNAL_72de37ae_4_k_cu_b0c0d45e_248294cuda3std3__45__cpo3endE
	.align		8
        /*0020*/ 	.dword	_ZN40_INTERNAL_72de37ae_4_k_cu_b0c0d45e_248294cuda3std3__45__cpo6cbeginE
	.align		8
        /*0028*/ 	.dword	_ZN40_INTERNAL_72de37ae_4_k_cu_b0c0d45e_248294cuda3std3__45__cpo4cendE
	.align		8
        /*0030*/ 	.dword	_ZN40_INTERNAL_72de37ae_4_k_cu_b0c0d45e_248294cuda3std3__442_GLOBAL__N__72de37ae_4_k_cu_b0c0d45e_248296ignoreE
	.align		8
        /*0038*/ 	.dword	_ZN40_INTERNAL_72de37ae_4_k_cu_b0c0d45e_248294cuda3std3__419piecewise_constructE
	.align		8
        /*0040*/ 	.dword	_ZN40_INTERNAL_72de37ae_4_k_cu_b0c0d45e_248294cuda3std3__48in_placeE
	.align		8
        /*0048*/ 	.dword	_ZN40_INTERNAL_72de37ae_4_k_cu_b0c0d45e_248294cuda3std6ranges3__45__cpo4swapE
	.align		8
        /*0050*/ 	.dword	_ZN40_INTERNAL_72de37ae_4_k_cu_b0c0d45e_248294cuda3std6ranges3__45__cpo9iter_moveE
	.align		8
        /*0058*/ 	.dword	_ZN40_INTERNAL_72de37ae_4_k_cu_b0c0d45e_248294cute7productE
	.align		8
        /*0060*/ 	.dword	_ZN40_INTERNAL_72de37ae_4_k_cu_b0c0d45e_248294cute1_E
	.align		8
        /*0068*/ 	.dword	$str$22
	.align		8
        /*0070*/ 	.dword	$str$23


//--------------------- .text._ZN7cutlass13device_kernelINS_4gemm6kernel13GemmUniversalIN4cute5tupleIJiiiiEEENS1_10collective13CollectiveMmaINS1_34MainloopSm90TmaGmmaWarpSpecializedILi3ENS5_IJNS4_1CILi4EEESB_NSA_ILi1EEEEEENS1_35KernelTmaWarpSpecializedCooperativeEEENS5_IJNSA_ILi256EEESG_NSA_ILi32EEEEEENS_10tfloat32_tENS5_IJlSC_lEEESJ_SK_NS4_8TiledMMAINS4_8MMA_AtomIJNS4_4SM904GMMA30MMA_64x256x8_F32TF32TF32_SS_TNILNSO_7ScaleInE1ELSQ_1EEEEEENS4_6LayoutINS5_IJNSA_ILi2EEESC_SC_EEENS5_IJSC_NSA_ILi0EEESW_EEEEENS5_IJNS4_10UnderscoreESZ_SZ_EEEEENS4_23SM90_TMA_LOAD_MULTICASTENS4_14ComposedLayoutINS4_7SwizzleILi3ELi4ELi3EEENS4_18smem_ptr_flag_bitsILi32EEENST_INS5_IJNSA_ILi8EEESH_EEENS5_IJSH_SC_EEEEEEEvNS4_8identityES12_S1C_vS1D_EENS_8epilogue10collective6detail29Sm90TmaWarpSpecializedAdapterINS1G_15DefaultEpilogueISJ_SK_SK_NS1F_6thread17LinearCombinationISJ_Li1EffLNS1K_9ScaleType4KindE0ELNS_15FloatRoundStyleE2ESJ_EENS1_15EpilogueDefaultEEEEEvvEEEEvNT_6ParamsE --------------------------
	.section	.text._ZN7cutlass13device_kernelINS_4gemm6kernel13GemmUniversalIN4cute5tupleIJiiiiEEENS1_10collective13CollectiveMmaINS1_34MainloopSm90TmaGmmaWarpSpecializedILi3ENS5_IJNS4_1CILi4EEESB_NSA_ILi1EEEEEENS1_35KernelTmaWarpSpecializedCooperativeEEENS5_IJNSA_ILi256EEESG_NSA_ILi32EEEEEENS_10tfloat32_tENS5_IJlSC_lEEESJ_SK_NS4_8TiledMMAINS4_8MMA_AtomIJNS4_4SM904GMMA30MMA_64x256x8_F32TF32TF32_SS_TNILNSO_7ScaleInE1ELSQ_1EEEEEENS4_6LayoutINS5_IJNSA_ILi2EEESC_SC_EEENS5_IJSC_NSA_ILi0EEESW_EEEEENS5_IJNS4_10UnderscoreESZ_SZ_EEEEENS4_23SM90_TMA_LOAD_MULTICASTENS4_14ComposedLayoutINS4_7SwizzleILi3ELi4ELi3EEENS4_18smem_ptr_flag_bitsILi32EEENST_INS5_IJNSA_ILi8EEESH_EEENS5_IJSH_SC_EEEEEEEvNS4_8identityES12_S1C_vS1D_EENS_8epilogue10collective6detail29Sm90TmaWarpSpecializedAdapterINS1G_15DefaultEpilogueISJ_SK_SK_NS1F_6thread17LinearCombinationISJ_Li1EffLNS1K_9ScaleType4KindE0ELNS_15FloatRoundStyleE2ESJ_EENS1_15EpilogueDefaultEEEEEvvEEEEvNT_6ParamsE,"ax",@progbits
	.align	128
.text._ZN7cutlass13device_kernelINS_4gemm6kernel13GemmUniversalIN4cute5tupleIJiiiiEEENS1_10collective13CollectiveMmaINS1_34MainloopSm90TmaGmmaWarpSpecializedILi3ENS5_IJNS4_1CILi4EEESB_NSA_ILi1EEEEEENS1_35KernelTmaWarpSpecializedCooperativeEEENS5_IJNSA_ILi256EEESG_NSA_ILi32EEEEEENS_10tfloat32_tENS5_IJlSC_lEEESJ_SK_NS4_8TiledMMAINS4_8MMA_AtomIJNS4_4SM904GMMA30MMA_64x256x8_F32TF32TF32_SS_TNILNSO_7ScaleInE1ELSQ_1EEEEEENS4_6LayoutINS5_IJNSA_ILi2EEESC_SC_EEENS5_IJSC_NSA_ILi0EEESW_EEEEENS5_IJNS4_10UnderscoreESZ_SZ_EEEEENS4_23SM90_TMA_LOAD_MULTICASTENS4_14ComposedLayoutINS4_7SwizzleILi3ELi4ELi3EEENS4_18smem_ptr_flag_bitsILi32EEENST_INS5_IJNSA_ILi8EEESH_EEENS5_IJSH_SC_EEEEEEEvNS4_8identityES12_S1C_vS1D_EENS_8epilogue10collective6detail29Sm90TmaWarpSpecializedAdapterINS1G_15DefaultEpilogueISJ_SK_SK_NS1F_6thread17LinearCombinationISJ_Li1EffLNS1K_9ScaleType4KindE0ELNS_15FloatRoundStyleE2ESJ_EENS1_15EpilogueDefaultEEEEEvvEEEEvNT_6ParamsE:
        .type           _ZN7cutlass13device_kernelINS_4gemm6kernel13GemmUniversalIN4cute5tupleIJiiiiEEENS1_10collective13CollectiveMmaINS1_34MainloopSm90TmaGmmaWarpSpecializedILi3ENS5_IJNS4_1CILi4EEESB_NSA_ILi1EEEEEENS1_35KernelTmaWarpSpecializedCooperativeEEENS5_IJNSA_ILi256EEESG_NSA_ILi32EEEEEENS_10tfloat32_tENS5_IJlSC_lEEESJ_SK_NS4_8TiledMMAINS4_8MMA_AtomIJNS4_4SM904GMMA30MMA_64x256x8_F32TF32TF32_SS_TNILNSO_7ScaleInE1ELSQ_1EEEEEENS4_6LayoutINS5_IJNSA_ILi2EEESC_SC_EEENS5_IJSC_NSA_ILi0EEESW_EEEEENS5_IJNS4_10UnderscoreESZ_SZ_EEEEENS4_23SM90_TMA_LOAD_MULTICASTENS4_14ComposedLayoutINS4_7SwizzleILi3ELi4ELi3EEENS4_18smem_ptr_flag_bitsILi32EEENST_INS5_IJNSA_ILi8EEESH_EEENS5_IJSH_SC_EEEEEEEvNS4_8identityES12_S1C_vS1D_EENS_8epilogue10collective6detail29Sm90TmaWarpSpecializedAdapterINS1G_15DefaultEpilogueISJ_SK_SK_NS1F_6thread17LinearCombinationISJ_Li1EffLNS1K_9ScaleType4KindE0ELNS_15FloatRoundStyleE2ESJ_EENS1_15EpilogueDefaultEEEEEvvEEEEvNT_6ParamsE,@function
        .size           _ZN7cutlass13device_kernelINS_4gemm6kernel13GemmUniversalIN4cute5tupleIJiiiiEEENS1_10collective13CollectiveMmaINS1_34MainloopSm90TmaGmmaWarpSpecializedILi3ENS5_IJNS4_1CILi4EEESB_NSA_ILi1EEEEEENS1_35KernelTmaWarpSpecializedCooperativeEEENS5_IJNSA_ILi256EEESG_NSA_ILi32EEEEEENS_10tfloat32_tENS5_IJlSC_lEEESJ_SK_NS4_8TiledMMAINS4_8MMA_AtomIJNS4_4SM904GMMA30MMA_64x256x8_F32TF32TF32_SS_TNILNSO_7ScaleInE1ELSQ_1EEEEEENS4_6LayoutINS5_IJNSA_ILi2EEESC_SC_EEENS5_IJSC_NSA_ILi0EEESW_EEEEENS5_IJNS4_10UnderscoreESZ_SZ_EEEEENS4_23SM90_TMA_LOAD_MULTICASTENS4_14ComposedLayoutINS4_7SwizzleILi3ELi4ELi3EEENS4_18smem_ptr_flag_bitsILi32EEENST_INS5_IJNSA_ILi8EEESH_EEENS5_IJSH_SC_EEEEEEEvNS4_8identityES12_S1C_vS1D_EENS_8epilogue10collective6detail29Sm90TmaWarpSpecializedAdapterINS1G_15DefaultEpilogueISJ_SK_SK_NS1F_6thread17LinearCombinationISJ_Li1EffLNS1K_9ScaleType4KindE0ELNS_15FloatRoundStyleE2ESJ_EENS1_15EpilogueDefaultEEEEEvvEEEEvNT_6ParamsE,(.L_x_579 - _ZN7cutlass13device_kernelINS_4gemm6kernel13GemmUniversalIN4cute5tupleIJiiiiEEENS1_10collective13CollectiveMmaINS1_34MainloopSm90TmaGmmaWarpSpecializedILi3ENS5_IJNS4_1CILi4EEESB_NSA_ILi1EEEEEENS1_35KernelTmaWarpSpecializedCooperativeEEENS5_IJNSA_ILi256EEESG_NSA_ILi32EEEEEENS_10tfloat32_tENS5_IJlSC_lEEESJ_SK_NS4_8TiledMMAINS4_8MMA_AtomIJNS4_4SM904GMMA30MMA_64x256x8_F32TF32TF32_SS_TNILNSO_7ScaleInE1ELSQ_1EEEEEENS4_6LayoutINS5_IJNSA_ILi2EEESC_SC_EEENS5_IJSC_NSA_ILi0EEESW_EEEEENS5_IJNS4_10UnderscoreESZ_SZ_EEEEENS4_23SM90_TMA_LOAD_MULTICASTENS4_14ComposedLayoutINS4_7SwizzleILi3ELi4ELi3EEENS4_18smem_ptr_flag_bitsILi32EEENST_INS5_IJNSA_ILi8EEESH_EEENS5_IJSH_SC_EEEEEEEvNS4_8identityES12_S1C_vS1D_EENS_8epilogue10collective6detail29Sm90TmaWarpSpecializedAdapterINS1G_15DefaultEpilogueISJ_SK_SK_NS1F_6thread17LinearCombinationISJ_Li1EffLNS1K_9ScaleType4KindE0ELNS_15FloatRoundStyleE2ESJ_EENS1_15EpilogueDefaultEEEEEvvEEEEvNT_6ParamsE)
        .other          _ZN7cutlass13device_kernelINS_4gemm6kernel13GemmUniversalIN4cute5tupleIJiiiiEEENS1_10collective13CollectiveMmaINS1_34MainloopSm90TmaGmmaWarpSpecializedILi3ENS5_IJNS4_1CILi4EEESB_NSA_ILi1EEEEEENS1_35KernelTmaWarpSpecializedCooperativeEEENS5_IJNSA_ILi256EEESG_NSA_ILi32EEEEEENS_10tfloat32_tENS5_IJlSC_lEEESJ_SK_NS4_8TiledMMAINS4_8MMA_AtomIJNS4_4SM904GMMA30MMA_64x256x8_F32TF32TF32_SS_TNILNSO_7ScaleInE1ELSQ_1EEEEEENS4_6LayoutINS5_IJNSA_ILi2EEESC_SC_EEENS5_IJSC_NSA_ILi0EEESW_EEEEENS5_IJNS4_10UnderscoreESZ_SZ_EEEEENS4_23SM90_TMA_LOAD_MULTICASTENS4_14ComposedLayoutINS4_7SwizzleILi3ELi4ELi3EEENS4_18smem_ptr_flag_bitsILi32EEENST_INS5_IJNSA_ILi8EEESH_EEENS5_IJSH_SC_EEEEEEEvNS4_8identityES12_S1C_vS1D_EENS_8epilogue10collective6detail29Sm90TmaWarpSpecializedAdapterINS1G_15DefaultEpilogueISJ_SK_SK_NS1F_6thread17LinearCombinationISJ_Li1EffLNS1K_9ScaleType4KindE0ELNS_15FloatRoundStyleE2ESJ_EENS1_15EpilogueDefaultEEEEEvvEEEEvNT_6ParamsE,@"STO_CUDA_ENTRY STV_DEFAULT"
_ZN7cutlass13device_kernelINS_4gemm6kernel13GemmUniversalIN4cute5tupleIJiiiiEEENS1_10collective13CollectiveMmaINS1_34MainloopSm90TmaGmmaWarpSpecializedILi3ENS5_IJNS4_1CILi4EEESB_NSA_ILi1EEEEEENS1_35KernelTmaWarpSpecializedCooperativeEEENS5_IJNSA_ILi256EEESG_NSA_ILi32EEEEEENS_10tfloat32_tENS5_IJlSC_lEEESJ_SK_NS4_8TiledMMAINS4_8MMA_AtomIJNS4_4SM904GMMA30MMA_64x256x8_F32TF32TF32_SS_TNILNSO_7ScaleInE1ELSQ_1EEEEEENS4_6LayoutINS5_IJNSA_ILi2EEESC_SC_EEENS5_IJSC_NSA_ILi0EEESW_EEEEENS5_IJNS4_10UnderscoreESZ_SZ_EEEEENS4_23SM90_TMA_LOAD_MULTICASTENS4_14ComposedLayoutINS4_7SwizzleILi3ELi4ELi3EEENS4_18smem_ptr_flag_bitsILi32EEENST_INS5_IJNSA_ILi8EEESH_EEENS5_IJSH_SC_EEEEEEEvNS4_8identityES12_S1C_vS1D_EENS_8epilogue10collective6detail29Sm90TmaWarpSpecializedAdapterINS1G_15DefaultEpilogueISJ_SK_SK_NS1F_6thread17LinearCombinationISJ_Li1EffLNS1K_9ScaleType4KindE0ELNS_15FloatRoundStyleE2ESJ_EENS1_15EpilogueDefaultEEEEEvvEEEEvNT_6ParamsE:
[----:B------:R-:W0:Y:S02]  /*0000*/  LDC R1, c[0x0][0x28] ;  /* 0x00000a00ff017b82 */ /* 0x000e240000000800 */
[----:B0-----:R-:W-:Y:S01]  /*0010*/  VIADD R1, R1, 0xfffff878 ;  /* 0xfffff87801017836 */ /* 0x001fe20000000000 */
[----:B------:R-:W0:Y:S01]  /*0020*/  S2R R4, SR_TID.X ;  /* 0x0000000000047919 */ /* 0x000e220000002100 */
[----:B------:R-:W-:Y:S01]  /*0030*/  ELECT P0, URZ, PT ;  /* 0x00000000003f782f */ /* 0x000fe20003800000 */
[----:B------:R-:W-:Y:S01]  /*0040*/  BSSY B0, `(.L_x_0) ;  /* 0x0000015000007945 */ /* 0x000fe20003800000 */
[--C-:B0-----:R-:W-:Y:S02]  /*0050*/  SHF.R.U32.HI R0, RZ, 0x5, R4.reuse ;  /* 0x00000005ff007819 */ /* 0x101fe40000011604 */
[----:B------:R-:W-:-:S03]  /*0060*/  SHF.R.U32.HI R2, RZ, 0x7, R4 ;  /* 0x00000007ff027819 */ /* 0x000fc60000011604 */
[----:B------:R-:W0:Y:S04]  /*0070*/  SHFL.IDX PT, R3, R0, RZ, 0x1f ;  /* 0x00001fff00037589 */ /* 0x000e2800000e0000 */
[----:B------:R-:W1:Y:S01]  /*0080*/  SHFL.IDX PT, R2, R2, RZ, 0x1f ;  /* 0x00001fff02027589 */ /* 0x000e6200000e0000 */
[----:B0-----:R-:W-:Y:S02]  /*0090*/  R2UR UR9, R3 ;  /* 0x00000000030972ca */ /* 0x001fe400000e0000 */
[----:B-1----:R-:W-:-:S11]  /*00a0*/  R2UR UR5, R2 ;  /* 0x00000000020572ca */ /* 0x002fd600000e0000 */
[----:B------:R-:W-:Y:S02]  /*00b0*/  USHF.R.S32.HI UR4, URZ, 0x1f, UR9 ;  /* 0x0000001f3f047899 */ /* 0x000fe40008011409 */
[----:B------:R-:W-:Y:S02]  /*00c0*/  ISETP.NE.OR P0, PT, RZ, UR9, !P0 ;  /* 0x00000009ff007c0c */ /* 0x000fe4000c705670 */
[----:B------:R-:W-:-:S04]  /*00d0*/  ULEA.HI UR4, UR4, UR9, URZ, 0x2 ;  /* 0x0000000904047291 */ /* 0x000fc8000f8f103f */
[----:B------:R-:W-:-:S04]  /*00e0*/  ULOP3.LUT UR4, UR4, 0xfffffffc, URZ, 0xc0, !UPT ;  /* 0xfffffffc04047892 */ /* 0x000fc8000f8ec03f */
[----:B------:R-:W-:-:S03]  /*00f0*/  UIADD3 UR9, UR9, -UR4, URZ ;  /* 0x8000000409097290 */ /* 0x000fc6000fffe03f */
[----:B------:R-:W-:Y:S09]  /*0100*/  @P0 BRA `(.L_x_1) ;  /* 0x0000000000200947 */ /* 0x000ff20003800000 */
[----:B------:R-:W-:Y:S02]  /*0110*/  ULDC.64 UR6, c[0x0][0x198] ;  /* 0x0000660000067ab9 */ /* 0x000fe40000000a00 */
[----:B------:R-:W-:Y:S02]  /*0120*/  UIADD3 UR10, UP0, UR6, 0xf0, URZ ;  /* 0x000000f0060a7890 */ /* 0x000fe4000ff1e03f */
[----:B------:R-:W-:Y:S02]  /*0130*/  UIADD3 UR6, UP1, UR6, 0x1f0, URZ ;  /* 0x000001f006067890 */ /* 0x000fe4000ff3e03f */
[----:B------:R-:W-:Y:S02]  /*0140*/  UIADD3.X UR11, URZ, UR7, URZ, UP0, !UPT ;  /* 0x000000073f0b7290 */ /* 0x000fe400087fe43f */
[----:B------:R-:W-:-:S07]  /*0150*/  UIADD3.X UR7, URZ, UR7, URZ, UP1, !UPT ;  /* 0x000000073f077290 */ /* 0x000fce0008ffe43f */
[----:B------:R0:W-:Y:S02]  /*0160*/  UTMACCTL.PF [UR10] ;  /* 0x000000000a0079b9 */ /* 0x0001e40008040000 */
[----:B------:R0:W-:Y:S02]  /*0170*/  UTMACCTL.PF [UR6] ;  /* 0x00000000060079b9 */ /* 0x0001e40008040000 */
[----:B0-----:R-:W-:Y:S01]  /*0180*/  NOP ;  /* 0x0000000000007918 */ /* 0x001fe20000000000 */
.L_x_1:
[----:B------:R-:W-:Y:S05]  /*0190*/  BSYNC B0 ;  /* 0x0000000000007941 */ /* 0x000fea0003800000 */
.L_x_0:
[----:B------:R-:W0:Y:S01]  /*01a0*/  SHFL.IDX PT, R2, R0, RZ, 0x1f ;  /* 0x00001fff00027589 */ /* 0x000e2200000e0000 */
[----:B------:R-:W-:Y:S01]  /*01b0*/  UISETP.NE.AND UP0, UPT, UR9, 0x3, UPT ;  /* 0x000000030900788c */ /* 0x000fe2000bf05270 */
[----:B------:R-:W-:Y:S01]  /*01c0*/  ISETP.NE.AND P1, PT, RZ, UR5, PT ;  /* 0x00000005ff007c0c */ /* 0x000fe2000bf25270 */
[----:B------:R-:W-:Y:S02]  /*01d0*/  UIADD3 UR16, UR5, -0x1, URZ ;  /* 0xffffffff05107890 */ /* 0x000fe4000fffe03f */
[----:B------:R-:W-:Y:S02]  /*01e0*/  UISETP.EQ.OR UP0, UPT, UR9, URZ, !UP0 ;  /* 0x0000003f0900728c */ /* 0x000fe4000c702670 */
[----:B------:R-:W-:Y:S02]  /*01f0*/  UISETP.GE.U32.AND UP1, UPT, UR16, 0x2, UPT ;  /* 0x000000021000788c */ /* 0x000fe4000bf26070 */
[----:B------:R-:W-:-:S04]  /*0200*/  UISETP.EQ.AND UP0, UPT, UR5, URZ, UP0 ;  /* 0x0000003f0500728c */ /* 0x000fc80008702270 */
[----:B------:R-:W-:-:S04]  /*0210*/  USEL UR40, URZ, 0x1, !UP0 ;  /* 0x000000013f287887 */ /* 0x000fc8000c000000 */
[----:B------:R-:W-:Y:S01]  /*0220*/  USEL UR40, UR40, 0x2, UP1 ;  /* 0x0000000228287887 */ /* 0x000fe20008800000 */
[----:B0-----:R-:W-:-:S13]  /*0230*/  ISETP.NE.AND P0, PT, R2, RZ, PT ;  /* 0x000000ff0200720c */ /* 0x001fda0003f05270 */
[----:B------:R-:W-:Y:S05]  /*0240*/  @P0 BRA `(.L_x_2) ;  /* 0x0000000000500947 */ /* 0x000fea0003800000 */
[----:B------:R-:W0:Y:S01]  /*0250*/  S2UR UR8, SR_CgaCtaId ;  /* 0x00000000000879c3 */ /* 0x000e220000008800 */
[----:B------:R-:W-:Y:S01]  /*0260*/  UMOV UR4, 0x400 ;  /* 0x0000040000047882 */ /* 0x000fe20000000000 */
[----:B------:R-:W-:Y:S01]  /*0270*/  UMOV UR5, 0x1 ;  /* 0x0000000100057882 */ /* 0x000fe20000000000 */
[----:B------:R-:W-:Y:S01]  /*0280*/  UMOV UR6, 0xe ;  /* 0x0000000e00067882 */ /* 0x000fe20000000000 */
[----:B------:R-:W-:Y:S01]  /*0290*/  ELECT P0, URZ, PT ;  /* 0x00000000003f782f */ /* 0x000fe20003800000 */
[----:B------:R-:W-:-:S04]  /*02a0*/  UIADD3 UR6, -UR6, 0x100000, URZ ;  /* 0x0010000006067890 */ /* 0x000fc8000fffe13f */
[----:B------:R-:W-:Y:S02]  /*02b0*/  USHF.L.U32 UR7, UR6, 0xb, URZ ;  /* 0x0000000b06077899 */ /* 0x000fe4000800063f */
[----:B------:R-:W-:Y:S02]  /*02c0*/  USHF.L.U32 UR6, UR6, 0x1, URZ ;  /* 0x0000000106067899 */ /* 0x000fe4000800063f */
[----:B0-----:R-:W-:Y:S02]  /*02d0*/  ULEA UR8, UR8, UR4, 0x18 ;  /* 0x0000000408087291 */ /* 0x001fe4000f8ec03f */
[----:B------:R-:W-:-:S04]  /*02e0*/  UIADD3 UR4, -UR5, 0x100000, URZ ;  /* 0x0010000005047890 */ /* 0x000fc8000fffe13f */
[----:B------:R-:W-:Y:S02]  /*02f0*/  USHF.L.U32 UR5, UR4, 0xb, URZ ;  /* 0x0000000b04057899 */ /* 0x000fe4000800063f */
[----:B------:R-:W-:Y:S01]  /*0300*/  USHF.L.U32 UR4, UR4, 0x1, URZ ;  /* 0x0000000104047899 */ /* 0x000fe2000800063f */
[----:B------:R-:W0:Y:S11]  /*0310*/  FENCE.VIEW.ASYNC.S ;  /* 0x00000000000073c6 */ /* 0x000e360000000000 */
[----:B0-----:R0:W1:Y:S01]  /*0320*/  SYNCS.EXCH.64 URZ, [UR8], UR4 ;  /* 0x00000004083f75b2 */ /* 0x0010620008000100 */
[----:B------:R0:W2:Y:S01]  /*0330*/  SYNCS.EXCH.64 URZ, [UR8+0x18], UR6 ;  /* 0x00001806083f75b2 */ /* 0x0000a20008000100 */
[----:B------:R0:W3:Y:S01]  /*0340*/  SYNCS.EXCH.64 URZ, [UR8+0x8], UR4 ;  /* 0x00000804083f75b2 */ /* 0x0000e20008000100 */
[----:B------:R0:W4:Y:S01]  /*0350*/  SYNCS.EXCH.64 URZ, [UR8+0x20], UR6 ;  /* 0x00002006083f75b2 */ /* 0x0001220008000100 */
[----:B------:R0:W0:Y:S01]  /*0360*/  SYNCS.EXCH.64 URZ, [UR8+0x10], UR4 ;  /* 0x00001004083f75b2 */ /* 0x0000220008000100 */
[----:B------:R0:W0:Y:S01]  /*0370*/  SYNCS.EXCH.64 URZ, [UR8+0x28], UR6 ;  /* 0x00002806083f75b2 */ /* 0x0000220008000100 */
[----:B------:R-:W-:Y:S01]  /*0380*/  NOP ;  /* 0x0000000000007918 */ /* 0x000fe20000000000 */
.L_x_2:
[----:B------:R-:W5:Y:S01]  /*0390*/  S2UR UR13, SR_CTAID.X ;  /* 0x00000000000d79c3 */ /* 0x000f620000002500 */
[----:B------:R-:W-:Y:S01]  /*03a0*/  SHF.R.S32.HI R3, RZ, 0x1f, R4 ;  /* 0x0000001fff037819 */ /* 0x000fe20000011404 */
[----:B------:R-:W1:Y:S01]  /*03b0*/  SHFL.IDX PT, R0, R0, RZ, 0x1f ;  /* 0x00001fff00007589 */ /* 0x000e6200000e0000 */
[----:B0-----:R-:W-:Y:S01]  /*03c0*/  ULDC UR4, c[0x0][0x150] ;  /* 0x0000540000047ab9 */ /* 0x001fe20000000800 */
[----:B------:R-:W-:Y:S02]  /*03d0*/  ELECT P0, URZ, PT ;  /* 0x00000000003f782f */ /* 0x000fe40003800000 */
[----:B------:R-:W-:Y:S01]  /*03e0*/  LEA.HI R3, R3, R4, RZ, 0x7 ;  /* 0x0000000403037211 */ /* 0x000fe200078f38ff */
[----:B------:R-:W-:Y:S01]  /*03f0*/  ULDC UR5, c[0x0][0x154] ;  /* 0x0000550000057ab9 */ /* 0x000fe20000000800 */
[----:B------:R-:W-:Y:S01]  /*0400*/  SHF.R.S32.HI R7, RZ, 0x1f, R2 ;  /* 0x0000001fff077819 */ /* 0x000fe20000011402 */
[----:B------:R-:W0:Y:S01]  /*0410*/  S2UR UR10, SR_CTAID.Y ;  /* 0x00000000000a79c3 */ /* 0x000e220000002600 */
[----:B------:R-:W-:Y:S01]  /*0420*/  LOP3.LUT R3, R3, 0xffffff80, RZ, 0xc0, !PT ;  /* 0xffffff8003037812 */ /* 0x000fe200078ec0ff */
[----:B------:R-:W-:Y:S01]  /*0430*/  ULDC UR8, c[0x0][0x144] ;  /* 0x0000510000087ab9 */ /* 0x000fe20000000800 */
[----:B------:R-:W-:Y:S01]  /*0440*/  LEA.HI R7, R7, R2, RZ, 0x2 ;  /* 0x0000000207077211 */ /* 0x000fe200078f10ff */
[----:B------:R-:W-:Y:S01]  /*0450*/  NOP ;  /* 0x0000000000007918 */ /* 0x000fe20000000000 */
[----:B------:R-:W-:Y:S01]  /*0460*/  NOP ;  /* 0x0000000000007918 */ /* 0x000fe20000000000 */
[----:B------:R-:W-:Y:S01]  /*0470*/  IMAD.IADD R3, R4, 0x1, -R3 ;  /* 0x0000000104037824 */ /* 0x000fe200078e0a03 */
[----:B------:R-:W-:Y:S01]  /*0480*/  LOP3.LUT R7, R7, 0x3ffffffc, RZ, 0xc0, !PT ;  /* 0x3ffffffc07077812 */ /* 0x000fe200078ec0ff */
[----:B------:R-:W-:Y:S01]  /*0490*/  ULDC UR11, c[0x0][0x148] ;  /* 0x00005200000b7ab9 */ /* 0x000fe20000000800 */
[----:B------:R-:W-:-:S02]  /*04a0*/  IMAD.MOV.U32 R17, RZ, RZ, 0x1 ;  /* 0x00000001ff117424 */ /* 0x000fc400078e00ff */
[----:B------:R-:W-:Y:S01]  /*04b0*/  SHF.R.S32.HI R4, RZ, 0x1f, R3 ;  /* 0x0000001fff047819 */ /* 0x000fe20000011403 */
[----:B------:R-:W-:-:S03]  /*04c0*/  IMAD.IADD R7, R2, 0x1, -R7 ;  /* 0x0000000102077824 */ /* 0x000fc600078e0a07 */
[----:B------:R-:W-:Y:S02]  /*04d0*/  LEA.HI R4, R4, R3, RZ, 0x3 ;  /* 0x0000000304047211 */ /* 0x000fe400078f18ff */
[----:B-----5:R-:W-:Y:S02]  /*04e0*/  I2FP.F32.U32 R5, UR13 ;  /* 0x0000000d00057c45 */ /* 0x020fe40008201000 */
[----:B-1----:R-:W-:-:S03]  /*04f0*/  ISETP.NE.OR P0, PT, R0, RZ, !P0 ;  /* 0x000000ff0000720c */ /* 0x002fc60004705670 */
[----:B------:R-:W-:Y:S01]  /*0500*/  FMUL R6, R5, UR4 ;  /* 0x0000000405067c20 */ /* 0x000fe20008400000 */
[--C-:B------:R-:W-:Y:S02]  /*0510*/  SHF.R.S32.HI R5, RZ, 0x3, R4.reuse ;  /* 0x00000003ff057819 */ /* 0x100fe40000011404 */
[----:B------:R-:W-:Y:S02]  /*0520*/  SHF.R.S32.HI R4, RZ, 0x1f, R4 ;  /* 0x0000001fff047819 */ /* 0x000fe40000011404 */
[----:B0-----:R-:W-:Y:S01]  /*0530*/  I2FP.F32.U32 R0, UR10 ;  /* 0x0000000a00007c45 */ /* 0x001fe20008201000 */
[----:B------:R-:W0:Y:S01]  /*0540*/  F2I.U32.TRUNC.NTZ R6, R6 ;  /* 0x0000000600067305 */ /* 0x000e22000020f000 */
[----:B------:R-:W-:-:S03]  /*0550*/  LEA.HI R4, R4, R5, RZ, 0x2 ;  /* 0x0000000504047211 */ /* 0x000fc600078f10ff */
[----:B------:R-:W-:Y:S01]  /*0560*/  FMUL R0, R0, UR5 ;  /* 0x0000000500007c20 */ /* 0x000fe20008400000 */
[----:B------:R-:W-:Y:S01]  /*0570*/  LOP3.LUT R4, R4, 0xfffffffc, RZ, 0xc0, !PT ;  /* 0xfffffffc04047812 */ /* 0x000fe200078ec0ff */
[----:B------:R-:W-:Y:S01]  /*0580*/  VOTEU.ALL UP0, P0 ;  /* 0x00000000003f7886 */ /* 0x000fe20000000000 */
[----:B------:R-:W-:-:S03]  /*0590*/  VOTEU.ALL UP1, P0 ;  /* 0x00000000003f7886 */ /* 0x000fc60000020000 */
[----:B------:R-:W-:Y:S01]  /*05a0*/  IMAD.IADD R4, R5, 0x1, -R4 ;  /* 0x0000000105047824 */ /* 0x000fe200078e0a04 */
[----:B------:R-:W1:Y:S01]  /*05b0*/  F2I.U32.TRUNC.NTZ R0, R0 ;  /* 0x0000000000007305 */ /* 0x000e62000020f000 */
[----:B------:R-:W5:Y:S01]  /*05c0*/  @!UP0 S2UR UR7, SR_CgaCtaId ;  /* 0x00000000000789c3 */ /* 0x000f620000008800 */
[----:B------:R-:W-:Y:S01]  /*05d0*/  @!UP0 UMOV UR6, 0x400 ;  /* 0x0000040000068882 */ /* 0x000fe20000000000 */
[----:B------:R-:W-:Y:S01]  /*05e0*/  IMAD R4, R7, 0x4, R4 ;  /* 0x0000000407047824 */ /* 0x000fe200078e0204 */
[----:B0-----:R-:W-:-:S04]  /*05f0*/  R2UR UR4, R6 ;  /* 0x00000000060472ca */ /* 0x001fc800000e0000 */
[----:B------:R-:W-:-:S04]  /*0600*/  SHF.R.S32.HI R5, RZ, 0x1f, R4 ;  /* 0x0000001fff057819 */ /* 0x000fc80000011404 */
[----:B------:R-:W-:Y:S02]  /*0610*/  LEA.HI R5, R5, R4, RZ, 0x2 ;  /* 0x0000000405057211 */ /* 0x000fe400078f10ff */
[----:B-1----:R-:W-:-:S03]  /*0620*/  R2UR UR12, R0 ;  /* 0x00000000000c72ca */ /* 0x002fc600000e0000 */
[----:B------:R-:W-:Y:S01]  /*0630*/  UIADD3 UR4, -UR4, URZ, URZ ;  /* 0x0000003f04047290 */ /* 0x000fe2000fffe13f */
[----:B------:R-:W-:Y:S01]  /*0640*/  LOP3.LUT R5, R5, 0xfffffffc, RZ, 0xc0, !PT ;  /* 0xfffffffc05057812 */ /* 0x000fe200078ec0ff */
[----:B------:R-:W0:Y:S02]  /*0650*/  LDC R0, c[0x0][0x140] ;  /* 0x00005000ff007b82 */ /* 0x000e240000000800 */
[----:B------:R-:W-:Y:S02]  /*0660*/  UIMAD UR8, UR8, UR4, UR13 ;  /* 0x00000004080872a4 */ /* 0x000fe4000f8e020d */
[----:B------:R-:W-:Y:S01]  /*0670*/  IMAD.IADD R5, R4, 0x1, -R5 ;  /* 0x0000000104057824 */ /* 0x000fe200078e0a05 */
[----:B------:R-:W-:Y:S01]  /*0680*/  UMOV UR4, 0x20 ;  /* 0x0000002000047882 */ /* 0x000fe20000000000 */
[----:B-----5:R-:W-:Y:S02]  /*0690*/  @!UP0 ULEA UR6, UR7, UR6, 0x18 ;  /* 0x0000000607068291 */ /* 0x020fe4000f8ec03f */
[----:B------:R-:W-:-:S04]  /*06a0*/  @!UP0 UIADD3 UR4, -UR4, 0x100000, URZ ;  /* 0x0010000004048890 */ /* 0x000fc8000fffe13f */
[----:B------:R-:W-:Y:S02]  /*06b0*/  @!UP0 USHF.L.U32 UR5, UR4, 0xb, URZ ;  /* 0x0000000b04058899 */ /* 0x000fe4000800063f */
[----:B------:R-:W-:Y:S01]  /*06c0*/  @!UP0 USHF.L.U32 UR4, UR4, 0x1, URZ ;  /* 0x0000000104048899 */ /* 0x000fe2000800063f */
[----:B------:R-:W-:Y:S01]  /*06d0*/  ISETP.NE.AND P3, PT, R5, UR8, PT ;  /* 0x0000000805007c0c */ /* 0x000fe2000bf65270 */
[C---:B------:R-:W-:Y:S01]  /*06e0*/  IMAD.SHL.U32 R5, R4.reuse, 0x4, RZ ;  /* 0x0000000404057824 */ /* 0x040fe200078e00ff */
[----:B------:R-:W-:Y:S01]  /*06f0*/  VOTEU.ALL UP0, P0 ;  /* 0x00000000003f7886 */ /* 0x000fe20000000000 */
[----:B------:R-:W-:Y:S01]  /*0700*/  UIADD3 UR12, -UR12, URZ, URZ ;  /* 0x0000003f0c0c7290 */ /* 0x000fe2000fffe13f */
[----:B------:R-:W-:Y:S02]  /*0710*/  LOP3.LUT P0, RZ, R3, 0x7, RZ, 0xc0, !PT ;  /* 0x0000000703ff7812 */ /* 0x000fe4000780c0ff */
[----:B------:R-:W-:-:S04]  /*0720*/  LOP3.LUT R152, R4, 0xc, R5, 0x78, !PT ;  /* 0x0000000c04987812 */ /* 0x000fc800078e7805 */
[----:B------:R-:W-:Y:S01]  /*0730*/  ISETP.LT.U32.AND P0, PT, R152, 0x10, !P0 ;  /* 0x000000109800780c */ /* 0x000fe20004701070 */
[----:B------:R-:W1:Y:S02]  /*0740*/  FENCE.VIEW.ASYNC.S ;  /* 0x00000000000073c6 */ /* 0x000e640000000000 */
[----:B-1----:R-:W1:Y:S01]  /*0750*/  @!UP0 SYNCS.EXCH.64 URZ, [UR6+0x40], UR4 ;  /* 0x00004004063f85b2 */ /* 0x002e620008000100 */
[----:B------:R-:W-:Y:S02]  /*0760*/  @P3 SHF.R.S32.HI R5, RZ, 0x1f, R152 ;  /* 0x0000001fff053819 */ /* 0x000fe40000011498 */
[----:B0-----:R-:W-:Y:S02]  /*0770*/  ISETP.EQ.U32.AND P2, PT, R0, 0x1, PT ;  /* 0x000000010000780c */ /* 0x001fe40003f42070 */
[----:B------:R-:W-:Y:S02]  /*0780*/  @P3 LEA.HI R5, R5, R152, RZ, 0x2 ;  /* 0x0000009805053211 */ /* 0x000fe400078f10ff */
[----:B------:R-:W-:-:S02]  /*0790*/  SEL R0, RZ, 0x1, !P0 ;  /* 0x00000001ff007807 */ /* 0x000fc40004000000 */
[----:B------:R-:W-:Y:S01]  /*07a0*/  @P3 SHF.R.S32.HI R5, RZ, 0x2, R5 ;  /* 0x00000002ff053819 */ /* 0x000fe20000011405 */
[----:B------:R0:W1:Y:S01]  /*07b0*/  @!UP1 SYNCS.EXCH.64 URZ, [UR6+0x48], UR4 ;  /* 0x00004804063f95b2 */ /* 0x0000620008000100 */
[----:B------:R-:W-:Y:S01]  /*07c0*/  NOP ;  /* 0x0000000000007918 */ /* 0x000fe20000000000 */
[----:B0-----:R-:W-:-:S06]  /*07d0*/  UIMAD UR4, UR11, UR12, UR10 ;  /* 0x0000000c0b0472a4 */ /* 0x001fcc000f8e020a */
[----:B------:R-:W-:-:S04]  /*07e0*/  @P3 ISETP.NE.AND P4, PT, R5, UR4, PT ;  /* 0x0000000405003c0c */ /* 0x000fc8000bf85270 */
[----:B------:R-:W-:-:S04]  /*07f0*/  @P3 SEL R17, RZ, 0x1, P4 ;  /* 0x00000001ff113807 */ /* 0x000fc80002000000 */
[----:B------:R-:W-:Y:S01]  /*0800*/  LOP3.LUT R17, R17, R0, RZ, 0xc0, !PT ;  /* 0x0000000011117212 */ /* 0x000fe200078ec0ff */
[----:B------:R-:W-:Y:S06]  /*0810*/  @!P2 BRA `(.L_x_3) ;  /* 0x000000000008a947 */ /* 0x000fec0003800000 */
[----:B-1234-:R-:W-:Y:S01]  /*0820*/  UCGABAR_ARV ;  /* 0x00000000000079c7 */ /* 0x01efe20008000000 */
[----:B------:R-:W-:Y:S05]  /*0830*/  BRA `(.L_x_4) ;  /* 0x0000000000047947 */ /* 0x000fea0003800000 */
.L_x_3:
[----:B-1234-:R-:W-:Y:S01]  /*0840*/  NOP ;  /* 0x0000000000007918 */ /* 0x01efe20000000000 */
.L_x_4:
[----:B------:R-:W-:Y:S01]  /*0850*/  ULDC UR4, c[0x0][0x65c] ;  /* 0x0001970000047ab9 */ /* 0x000fe20000000800 */
[----:B------:R-:W-:Y:S01]  /*0860*/  UMOV UR5, URZ ;  /* 0x0000003f00057c82 */ /* 0x000fe20008000000 */
[----:B------:R-:W-:-:S03]  /*0870*/  UISETP.NE.AND UP0, UPT, UR4, 0x1, UPT ;  /* 0x000000010400788c */ /* 0x000fc6000bf05270 */
[----:B------:R-:W-:Y:S01]  /*0880*/  UMOV UR4, UR13 ;  /* 0x0000000d00047c82 */ /* 0x000fe20008000000 */
[----:B------:R-:W-:Y:S02]  /*0890*/  UP2UR UR45, UPR, URZ, 0x1 ;  /* 0x000000013f2d7883 */ /* 0x000fe40008000000 */
[----:B------:R-:W-:Y:S02]  /*08a0*/  PLOP3.LUT P0, PT, PT, PT, UP0, 0x80, 0x0 ;  /* 0x000000000000781c */ /* 0x000fe40003f0f008 */
[----:B------:R-:W-:Y:S02]  /*08b0*/  PLOP3.LUT P3, PT, PT, PT, UP0, 0x80, 0x0 ;  /* 0x000000000000781c */ /* 0x000fe40003f6f008 */
[----:B------:R-:W-:Y:S01]  /*08c0*/  PLOP3.LUT P5, PT, PT, PT, UP0, 0x80, 0x0 ;  /* 0x000000000000781c */ /* 0x000fe20003faf008 */
[----:B------:R-:W-:Y:S01]  /*08d0*/  @UP0 ULDC UR14, c[0x0][0x10] ;  /* 0x00000400000e0ab9 */ /* 0x000fe20000000800 */
[----:B------:R-:W-:Y:S01]  /*08e0*/  @UP0 UMOV UR6, UR10 ;  /* 0x0000000a00060c82 */ /* 0x000fe20008000000 */
[----:B------:R-:W-:Y:S01]  /*08f0*/  @UP0 UMOV UR7, URZ ;  /* 0x0000003f00070c82 */ /* 0x000fe20008000000 */
[----:B------:R-:W-:Y:S01]  /*0900*/  PLOP3.LUT P4, PT, PT, PT, UP0, 0x80, 0x0 ;  /* 0x000000000000781c */ /* 0x000fe20003f8f008 */
[----:B------:R-:W-:-:S03]  /*0910*/  @UP0 UIMAD.WIDE.U32 UR14, UR13, UR14, UR6 ;  /* 0x0000000e0d0e02a5 */ /* 0x000fc6000f8e0006 */
[----:B------:R-:W-:Y:S01]  /*0920*/  @!UP0 ULDC UR7, c[0x0][0xc] ;  /* 0x0000030000078ab9 */ /* 0x000fe20000000800 */
[----:B------:R-:W-:Y:S01]  /*0930*/  @UP0 UMOV UR6, URZ ;  /* 0x0000003f00060c82 */ /* 0x000fe20008000000 */
[----:B------:R-:W-:Y:S01]  /*0940*/  @!UP0 UIMAD.WIDE.U32 UR4, UR10, UR7, UR4 ;  /* 0x000000070a0482a5 */ /* 0x000fe2000f8e0004 */
[----:B------:R-:W-:Y:S01]  /*0950*/  IMAD.U32 R2, RZ, RZ, UR14 ;  /* 0x0000000eff027e24 */ /* 0x000fe2000f8e00ff */
[----:B------:R-:W-:Y:S02]  /*0960*/  @UP0 UIADD3 UR6, UR15, UR6, URZ ;  /* 0x000000060f060290 */ /* 0x000fe4000fffe03f */
[----:B------:R-:W-:Y:S02]  /*0970*/  IMAD.U32 R3, RZ, RZ, UR15 ;  /* 0x0000000fff037e24 */ /* 0x000fe4000f8e00ff */
[----:B------:R-:W-:Y:S01]  /*0980*/  @P0 IMAD.MOV.U32 R7, RZ, RZ, R2 ;  /* 0x000000ffff070224 */ /* 0x000fe200078e0002 */
[----:B------:R-:W-:Y:S01]  /*0990*/  MOV R3, UR5 ;  /* 0x0000000500037c02 */ /* 0x000fe20008000f00 */
[----:B------:R-:W-:-:S02]  /*09a0*/  IMAD.U32 R5, RZ, RZ, UR5 ;  /* 0x00000005ff057e24 */ /* 0x000fc4000f8e00ff */
[----:B------:R-:W-:Y:S02]  /*09b0*/  IMAD.U32 R2, RZ, RZ, UR4 ;  /* 0x00000004ff027e24 */ /* 0x000fe4000f8e00ff */
[----:B------:R-:W-:Y:S02]  /*09c0*/  @P3 IMAD.U32 R6, RZ, RZ, UR6 ;  /* 0x00000006ff063e24 */ /* 0x000fe4000f8e00ff */
[----:B------:R-:W-:Y:S02]  /*09d0*/  @!P5 IMAD.MOV.U32 R6, RZ, RZ, R5 ;  /* 0x000000ffff06d224 */ /* 0x000fe400078e0005 */
[----:B------:R-:W-:Y:S02]  /*09e0*/  @!P4 IMAD.MOV.U32 R7, RZ, RZ, R2 ;  /* 0x000000ffff07c224 */ /* 0x000fe400078e0002 */
[----:B------:R-:W-:Y:S01]  /*09f0*/  IMAD.U32 R4, RZ, RZ, UR4 ;  /* 0x00000004ff047e24 */ /* 0x000fe2000f8e00ff */
[----:B------:R0:W-:Y:S04]  /*0a00*/  STL [R1+0x200], R6 ;  /* 0x0002000601007387 */ /* 0x0001e80000100800 */
[----:B------:R0:W-:Y:S01]  /*0a10*/  STL [R1+0x204], R7 ;  /* 0x0002040701007387 */ /* 0x0001e20000100800 */
[----:B------:R-:W-:Y:S05]  /*0a20*/  @!P2 BRA `(.L_x_5) ;  /* 0x00000000000ca947 */ /* 0x000fea0003800000 */
[----:B------:R-:W-:Y:S01]  /*0a30*/  UCGABAR_WAIT ;  /* 0x0000000000007dc7 */ /* 0x000fe20008000000 */
[----:B------:R-:W-:Y:S01]  /*0a40*/  CCTL.IVALL ;  /* 0x00000000ff00798f */ /* 0x000fe20002000000 */
[----:B------:R-:W-:Y:S05]  /*0a50*/  BRA `(.L_x_6) ;  /* 0x0000000000047947 */ /* 0x000fea0003800000 */
.L_x_5:
[----:B------:R-:W-:Y:S06]  /*0a60*/  BAR.SYNC.DEFER_BLOCKING 0x0 ;  /* 0x0000000000007b1d */ /* 0x000fec0000010000 */
.L_x_6:
[----:B------:R-:W-:Y:S05]  /*0a70*/  @!P1 BRA `(.L_x_7) ;  /* 0x0000018c00e09947 */ /* 0x000fea0003800000 */
[----:B------:R-:W-:-:S06]  /*0a80*/  UISETP.GT.U32.AND UP0, UPT, UR16, 0x1, UPT ;  /* 0x000000011000788c */ /* 0x000fcc000bf04070 */
[----:B------:R-:W-:-:S13]  /*0a90*/  PLOP3.LUT P0, PT, PT, PT, UP0, 0x80, 0x0 ;  /* 0x000000000000781c */ /* 0x000fda0003f0f008 */
[----:B------:R-:W-:Y:S05]  /*0aa0*/  @P0 EXIT ;  /* 0x000000000000094d */ /* 0x000fea0003800000 */
[----:B------:R-:W-:Y:S01]  /*0ab0*/  ULDC.64 UR4, c[0x0][0x650] ;  /* 0x0001940000047ab9 */ /* 0x000fe20000000a00 */
[----:B------:R-:W-:Y:S01]  /*0ac0*/  UMOV UR41, 0xffffffff ;  /* 0xffffffff00297882 */ /* 0x000fe20000000000 */
[----:B------:R-:W-:Y:S01]  /*0ad0*/  ISETP.GE.U32.AND P0, PT, R7, UR4, PT ;  /* 0x0000000407007c0c */ /* 0x000fe2000bf06070 */
[----:B------:R-:W-:Y:S01]  /*0ae0*/  UMOV UR42, 0xffffffff ;  /* 0xffffffff002a7882 */ /* 0x000fe20000000000 */
[----:B------:R-:W-:Y:S01]  /*0af0*/  UMOV UR43, 0xffffffff ;  /* 0xffffffff002b7882 */ /* 0x000fe20000000000 */
[----:B------:R-:W-:Y:S02]  /*0b00*/  PRMT R0, RZ, 0x7610, R0 ;  /* 0x00007610ff007816 */ /* 0x000fe40000000000 */
[----:B------:R-:W-:-:S13]  /*0b10*/  ISETP.GE.U32.AND.EX P0, PT, R6, UR5, PT, P0 ;  /* 0x0000000506007c0c */ /* 0x000fda000bf06100 */
[----:B------:R-:W-:Y:S05]  /*0b20*/  @P0 BRA `(.L_x_8) ;  /* 0x0000000400480947 */ /* 0x000fea0003800000 */
[----:B------:R-:W-:Y:S01]  /*0b30*/  ULDC.64 UR16, c[0x0][0x628] ;  /* 0x00018a0000107ab9 */ /* 0x000fe20000000a00 */
[C---:B------:R-:W-:Y:S01]  /*0b40*/  R2UR UR19, R7.reuse ;  /* 0x00000000071372ca */ /* 0x040fe200000e0000 */
[----:B------:R-:W-:Y:S01]  /*0b50*/  ULDC UR18, c[0x0][0x630] ;  /* 0x00018c0000127ab9 */ /* 0x000fe20000000800 */
[----:B------:R-:W-:Y:S02]  /*0b60*/  ISETP.NE.U32.AND P0, PT, RZ, UR16, PT ;  /* 0x00000010ff007c0c */ /* 0x000fe4000bf05070 */
[----:B------:R-:W-:Y:S02]  /*0b70*/  R2UR UR4, R7 ;  /* 0x00000000070472ca */ /* 0x000fe400000e0000 */
[----:B------:R-:W-:Y:S02]  /*0b80*/  ISETP.NE.AND.EX P0, PT, RZ, UR17, PT, P0 ;  /* 0x00000011ff007c0c */ /* 0x000fe4000bf05300 */
[----:B------:R-:W-:-:S11]  /*0b90*/  R2UR UR5, R6 ;  /* 0x00000000060572ca */ /* 0x000fd600000e0000 */
[----:B------:R-:W-:Y:S05]  /*0ba0*/  @!P0 BRA `(.L_x_9) ;  /* 0x0000000000308947 */ /* 0x000fea0003800000 */
[----:B------:R-:W-:Y:S01]  /*0bb0*/  R2UR UR4, R7 ;  /* 0x00000000070472ca */ /* 0x000fe200000e0000 */
[----:B------:R-:W-:Y:S01]  /*0bc0*/  ULDC UR9, c[0x0][0x634] ;  /* 0x00018d0000097ab9 */ /* 0x000fe20000000800 */
[----:B------:R-:W-:-:S11]  /*0bd0*/  R2UR UR13, R6 ;  /* 0x00000000060d72ca */ /* 0x000fd600000e0000 */
[----:B------:R-:W-:-:S04]  /*0be0*/  UIADD3 UR9, UP0, UR4, UR9, URZ ;  /* 0x0000000904097290 */ /* 0x000fc8000ff1e03f */
[----:B------:R-:W-:-:S04]  /*0bf0*/  UIADD3.X UR13, URZ, UR13, URZ, UP0, !UPT ;  /* 0x0000000d3f0d7290 */ /* 0x000fc800087fe43f */
[----:B------:R-:W-:-:S04]  /*0c00*/  UIMAD.WIDE.U32 UR4, UR13, UR16, URZ ;  /* 0x000000100d0472a5 */ /* 0x000fc8000f8e003f */
[----:B------:R-:W-:Y:S02]  /*0c10*/  UIMAD.WIDE.U32 UR6, UP0, UR9, UR17, UR4 ;  /* 0x00000011090672a5 */ /* 0x000fe4000f800004 */
[----:B------:R-:W-:Y:S02]  /*0c20*/  UIMAD.WIDE.U32 UR4, UR9, UR16, URZ ;  /* 0x00000010090472a5 */ /* 0x000fe4000f8e003f */
[----:B------:R-:W-:Y:S02]  /*0c30*/  UIADD3.X UR15, URZ, URZ, URZ, UP0, !UPT ;  /* 0x0000003f3f0f7290 */ /* 0x000fe400087fe43f */
[----:B------:R-:W-:Y:S01]  /*0c40*/  UIADD3 URZ, UP0, UR5, UR6, URZ ;  /* 0x00000006053f7290 */ /* 0x000fe2000ff1e03f */
[----:B------:R-:W-:-:S03]  /*0c50*/  UMOV UR14, UR7 ;  /* 0x00000007000e7c82 */ /* 0x000fc60008000000 */
[----:B------:R-:W-:-:S12]  /*0c60*/  UIMAD.WIDE.U32.X UR4, UR13, UR17, UR14, UP0 ;  /* 0x000000110d0472a5 */ /* 0x000fd800080e040e */
.L_x_9:
[----:B------:R-:W-:Y:S01]  /*0c70*/  USHF.R.U64 UR43, UR4, UR18, UR5 ;  /* 0x00000012042b7299 */ /* 0x000fe20008001205 */
[----:B------:R-:W-:Y:S01]  /*0c80*/  R2UR UR7, R6 ;  /* 0x00000000060772ca */ /* 0x000fe200000e0000 */
[----:B------:R-:W-:Y:S02]  /*0c90*/  USHF.R.U32.HI UR4, URZ, UR18, UR5 ;  /* 0x000000123f047299 */ /* 0x000fe40008011605 */
[----:B------:R-:W-:Y:S01]  /*0ca0*/  UIADD3 UR5, UP0, URZ, -UR43, URZ ;  /* 0x8000002b3f057290 */ /* 0x000fe2000ff1e03f */
[----:B------:R-:W-:Y:S01]  /*0cb0*/  ULDC.64 UR14, c[0x0][0x620] ;  /* 0x00018800000e7ab9 */ /* 0x000fe20000000a00 */
[----:B------:R-:W-:Y:S02]  /*0cc0*/  UMOV UR6, UR19 ;  /* 0x0000001300067c82 */ /* 0x000fe40008000000 */
[----:B------:R-:W-:Y:S01]  /*0cd0*/  UIADD3.X UR4, URZ, ~UR4, URZ, UP0, !UPT ;  /* 0x800000043f047290 */ /* 0x000fe200087fe43f */
[----:B------:R-:W-:Y:S01]  /*0ce0*/  ULDC UR9, c[0x0][0x618] ;  /* 0x0001860000097ab9 */ /* 0x000fe20000000800 */
[----:B------:R-:W-:-:S02]  /*0cf0*/  UIMAD UR12, UR11, UR12, UR10 ;  /* 0x0000000c0b0c72a4 */ /* 0x000fc4000f8e020a */
[----:B------:R-:W-:Y:S02]  /*0d00*/  UIMAD UR4, UR4, UR14, URZ ;  /* 0x0000000e040472a4 */ /* 0x000fe4000f8e023f */
[----:B------:R-:W-:Y:S02]  /*0d10*/  UIMAD.WIDE.U32 UR6, UR5, UR14, UR6 ;  /* 0x0000000e050672a5 */ /* 0x000fe4000f8e0006 */
[----:B------:R-:W-:Y:S01]  /*0d20*/  UIMAD UR4, UR5, UR15, UR4 ;  /* 0x0000000f050472a4 */ /* 0x000fe2000f8e0204 */
[----:B------:R-:W-:Y:S01]  /*0d30*/  ULDC UR10, c[0x0][0x608] ;  /* 0x00018200000a7ab9 */ /* 0x000fe20000000800 */
[----:B------:R-:W-:Y:S02]  /*0d40*/  ULDC UR18, c[0x0][0x658] ;  /* 0x0001960000127ab9 */ /* 0x000fe40000000800 */
[----:B------:R-:W-:Y:S01]  /*0d50*/  UIADD3 UR7, UR7, UR4, URZ ;  /* 0x0000000407077290 */ /* 0x000fe2000fffe03f */
[----:B------:R-:W-:Y:S02]  /*0d60*/  UMOV UR11, 0xffffffff ;  /* 0xffffffff000b7882 */ /* 0x000fe40000000000 */
[----:B------:R-:W-:Y:S01]  /*0d70*/  ULDC.64 UR4, c[0x0][0x640] ;  /* 0x0001900000047ab9 */ /* 0x000fe20000000a00 */
[----:B------:R-:W-:Y:S01]  /*0d80*/  USHF.R.U64 UR16, UR6, UR9, UR7 ;  /* 0x0000000906107299 */ /* 0x000fe20008001207 */
[----:B------:R-:W-:Y:S01]  /*0d90*/  ISETP.NE.U32.AND P0, PT, RZ, UR4, PT ;  /* 0x00000004ff007c0c */ /* 0x000fe2000bf05070 */
[----:B------:R-:W-:-:S02]  /*0da0*/  USHF.R.U32.HI UR7, URZ, UR9, UR7 ;  /* 0x000000093f077299 */ /* 0x000fc40008011607 */
[----:B------:R-:W-:Y:S01]  /*0db0*/  USHF.L.U32 UR6, UR11, UR18, URZ ;  /* 0x000000120b067299 */ /* 0x000fe2000800063f */
[----:B------:R-:W-:Y:S01]  /*0dc0*/  ISETP.NE.AND.EX P0, PT, RZ, UR5, PT, P0 ;  /* 0x00000005ff007c0c */ /* 0x000fe2000bf05300 */
[----:B------:R-:W-:Y:S02]  /*0dd0*/  USHF.R.U64 UR22, UR16, UR10, UR7 ;  /* 0x0000000a10167299 */ /* 0x000fe40008001207 */
[----:B------:R-:W-:Y:S02]  /*0de0*/  USHF.R.U32.HI UR7, URZ, UR10, UR7 ;  /* 0x0000000a3f077299 */ /* 0x000fe40008011607 */
[----:B------:R-:W-:Y:S02]  /*0df0*/  UISETP.NE.AND UP1, UPT, UR45, URZ, UPT ;  /* 0x0000003f2d00728c */ /* 0x000fe4000bf25270 */
[----:B------:R-:W-:Y:S01]  /*0e00*/  USHF.R.U64 UR23, UR22, UR18, UR7 ;  /* 0x0000001216177299 */ /* 0x000fe20008001207 */
[----:B------:R-:W-:Y:S01]  /*0e10*/  ULDC UR17, c[0x0][0x600] ;  /* 0x0001800000117ab9 */ /* 0x000fe20000000800 */
[----:B------:R-:W-:-:S02]  /*0e20*/  ULOP3.LUT UR13, URZ, UR6, URZ, 0x33, !UPT ;  /* 0x000000063f0d7292 */ /* 0x000fc4000f8e333f */
[----:B------:R-:W-:Y:S02]  /*0e30*/  UIADD3 UR15, UR17, -0x1, URZ ;  /* 0xffffffff110f7890 */ /* 0x000fe4000fffe03f */
[----:B------:R-:W-:Y:S02]  /*0e40*/  USEL UR12, UR8, UR12, !UP1 ;  /* 0x0000000c080c7287 */ /* 0x000fe4000c800000 */
[----:B------:R-:W-:Y:S01]  /*0e50*/  USHF.R.U32.HI UR7, URZ, UR18, UR7 ;  /* 0x000000123f077299 */ /* 0x000fe20008011607 */
[----:B------:R-:W-:Y:S01]  /*0e60*/  ULDC UR19, c[0x0][0x648] ;  /* 0x0001920000137ab9 */ /* 0x000fe20000000800 */
[----:B------:R-:W-:Y:S01]  /*0e70*/  ULDC UR20, c[0x0][0x638] ;  /* 0x00018e0000147ab9 */ /* 0x000fe20000000800 */
[----:B------:R-:W-:Y:S01]  /*0e80*/  UMOV UR21, 0x1 ;  /* 0x0000000100157882 */ /* 0x000fe20000000000 */
[----:B------:R-:W-:Y:S01]  /*0e90*/  UMOV UR6, UR23 ;  /* 0x0000001700067c82 */ /* 0x000fe20008000000 */
[----:B------:R-:W-:Y:S07]  /*0ea0*/  @!P0 BRA `(.L_x_10) ;  /* 0x0000000000308947 */ /* 0x000fee0003800000 */
[----:B------:R-:W-:Y:S02]  /*0eb0*/  ULDC UR10, c[0x0][0x64c] ;  /* 0x00019300000a7ab9 */ /* 0x000fe40000000800 */
        /* <DEDUP_REMOVED lines=8> */
[----:B------:R-:W-:-:S07]  /*0f40*/  UIMAD.WIDE.U32.X UR4, UR14, UR5, UR10, UP0 ;  /* 0x000000050e0472a5 */ /* 0x000fce00080e040a */
[----:B------:R-:W-:Y:S01]  /*0f50*/  UMOV UR6, UR4 ;  /* 0x0000000400067c82 */ /* 0x000fe20008000000 */
[----:B------:R-:W-:-:S05]  /*0f60*/  UMOV UR7, UR5 ;  /* 0x0000000500077c82 */ /* 0x000fca0008000000 */
.L_x_10:
[----:B------:R-:W-:Y:S01]  /*0f70*/  USHF.R.U64 UR5, UR6, UR19, UR7 ;  /* 0x0000001306057299 */ /* 0x000fe20008001207 */
[----:B------:R-:W-:Y:S01]  /*0f80*/  IMAD.MOV.U32 R0, RZ, RZ, 0x1 ;  /* 0x00000001ff007424 */ /* 0x000fe200078e00ff */
[----:B------:R-:W-:Y:S02]  /*0f90*/  USHF.L.U32 UR4, UR21, UR18, URZ ;  /* 0x0000001215047299 */ /* 0x000fe4000800063f */
[----:B------:R-:W-:Y:S02]  /*0fa0*/  ULOP3.LUT UR13, UR22, UR13, URZ, 0xc0, !UPT ;  /* 0x0000000d160d7292 */ /* 0x000fe4000f8ec03f */
[----:B------:R-:W-:Y:S02]  /*0fb0*/  UIADD3 UR6, -UR5, URZ, URZ ;  /* 0x0000003f05067290 */ /* 0x000fe4000fffe13f */
[----:B------:R-:W-:Y:S02]  /*0fc0*/  UIMAD UR13, UR4, UR5, UR13 ;  /* 0x00000005040d72a4 */ /* 0x000fe4000f8e020d */
[----:B------:R-:W-:-:S02]  /*0fd0*/  ULOP3.LUT UR15, UR16, UR15, URZ, 0xc0, !UPT ;  /* 0x0000000f100f7292 */ /* 0x000fc4000f8ec03f */
[----:B------:R-:W-:Y:S01]  /*0fe0*/  UIMAD UR4, UR6, UR20, UR23 ;  /* 0x00000014060472a4 */ /* 0x000fe2000f8e0217 */
[----:B------:R-:W-:Y:S01]  /*0ff0*/  ULDC UR5, c[0x0][0x610] ;  /* 0x0001840000057ab9 */ /* 0x000fe20000000800 */
[----:B------:R-:W-:Y:S02]  /*1000*/  UISETP.NE.AND UP0, UPT, UR45, URZ, UPT ;  /* 0x0000003f2d00728c */ /* 0x000fe4000bf05270 */
[----:B------:R-:W-:Y:S02]  /*1010*/  UIMAD UR12, UR13, UR5, UR12 ;  /* 0x000000050d0c72a4 */ /* 0x000fe4000f8e020c */
[----:B------:R-:W-:-:S04]  /*1020*/  UIMAD UR4, UR4, UR17, UR15 ;  /* 0x00000011040472a4 */ /* 0x000fc8000f8e020f */
[----:B------:R-:W-:Y:S02]  /*1030*/  USEL UR42, UR4, UR12, !UP0 ;  /* 0x0000000c042a7287 */ /* 0x000fe4000c000000 */
[----:B------:R-:W-:-:S12]  /*1040*/  USEL UR41, UR12, UR4, !UP0 ;  /* 0x000000040c297287 */ /* 0x000fd8000c000000 */
.L_x_8:
[----:B------:R-:W-:-:S08]  /*1050*/  NOP ;  /* 0x0000000000007918 */ /* 0x000fd00000000000 */
[----:B------:R-:W1:Y:S02]  /*1060*/  USETMAXREG.TRY_ALLOC.CTAPOOL UP0, 0xf0 ;  /* 0x000000f0000079c8 */ /* 0x000e640008000600 */
[----:B-1----:R-:W-:-:S13]  /*1070*/  PLOP3.LUT P0, PT, PT, PT, UP0, 0x80, 0x0 ;  /* 0x000000000000781c */ /* 0x002fda0003f0f008 */
[----:B------:R-:W-:Y:S05]  /*1080*/  @!P0 BRA `(.L_x_8) ;  /* 0xfffffffc00f08947 */ /* 0x000fea000383ffff */
[----:B------:R-:W-:Y:S01]  /*1090*/  ULDC.64 UR4, c[0x0][0x598] ;  /* 0x0001660000047ab9 */ /* 0x000fe20000000a00 */
[----:B------:R-:W-:Y:S01]  /*10a0*/  ULDC.64 UR36, c[0x0][0x208] ;  /* 0x0000820000247ab9 */ /* 0x000fe20000000a00 */
[----:B------:R-:W-:-:S04]  /*10b0*/  ISETP.NE.U32.AND P0, PT, RZ, UR4, PT ;  /* 0x00000004ff007c0c */ /* 0x000fc8000bf05070 */
[----:B------:R-:W-:-:S13]  /*10c0*/  ISETP.NE.AND.EX P0, PT, RZ, UR5, PT, P0 ;  /* 0x00000005ff007c0c */ /* 0x000fda000bf05300 */
[----:B------:R-:W-:Y:S05]  /*10d0*/  @!P0 BRA `(.L_x_11) ;  /* 0x00000000001c8947 */ /* 0x000fea0003800000 */
[----:B------:R-:W1:Y:S02]  /*10e0*/  LDC.64 R2, c[0x0][0x598] ;  /* 0x00016600ff027b82 */ /* 0x000e640000000a00 */
[----:B-1----:R-:W2:Y:S02]  /*10f0*/  LDG.E.64 R2, desc[UR36][R2.64] ;  /* 0x0000002402027981 */ /* 0x002ea4000c1e1b00 */
[----:B--2---:R-:W-:-:S04]  /*1100*/  ISETP.NE.U32.AND P0, PT, R2, RZ, PT ;  /* 0x000000ff0200720c */ /* 0x004fc80003f05070 */
[----:B------:R-:W-:-:S13]  /*1110*/  ISETP.NE.AND.EX P0, PT, R3, RZ, PT, P0 ;  /* 0x000000ff0300720c */ /* 0x000fda0003f05300 */
[----:B------:R-:W-:Y:S05]  /*1120*/  @!P0 BRA `(.L_x_11) ;  /* 0x0000000000088947 */ /* 0x000fea0003800000 */
[----:B------:R1:W5:Y:S01]  /*1130*/  LD.E R2, desc[UR36][R2.64] ;  /* 0x0000002402027980 */ /* 0x000362000c101900 */
[----:B------:R-:W-:Y:S05]  /*1140*/  BRA `(.L_x_12) ;  /* 0x0000000000247947 */ /* 0x000fea0003800000 */
.L_x_11:
[----:B------:R-:W-:Y:S02]  /*1150*/  ULDC.64 UR4, c[0x0][0x588] ;  /* 0x0001620000047ab9 */ /* 0x000fe40000000a00 */
[----:B------:R-:W-:-:S04]  /*1160*/  ISETP.NE.U32.AND P0, PT, RZ, UR4, PT ;  /* 0x00000004ff007c0c */ /* 0x000fc8000bf05070 */
[----:B------:R-:W-:-:S13]  /*1170*/  ISETP.NE.AND.EX P0, PT, RZ, UR5, PT, P0 ;  /* 0x00000005ff007c0c */ /* 0x000fda000bf05300 */
[----:B------:R-:W-:Y:S05]  /*1180*/  @!P0 BRA `(.L_x_13) ;  /* 0x00000000000c8947 */ /* 0x000fea0003800000 */
[----:B------:R-:W1:Y:S02]  /*1190*/  LDC.64 R2, c[0x0][0x588] ;  /* 0x00016200ff027b82 */ /* 0x000e640000000a00 */
[----:B-1----:R2:W5:Y:S01]  /*11a0*/  LDG.E R2, desc[UR36][R2.64] ;  /* 0x0000002402027981 */ /* 0x002562000c1e1900 */
[----:B------:R-:W-:Y:S05]  /*11b0*/  BRA `(.L_x_12) ;  /* 0x0000000000087947 */ /* 0x000fea0003800000 */
.L_x_13:
[----:B------:R-:W-:Y:S02]  /*11c0*/  ULDC UR4, c[0x0][0x580] ;  /* 0x0001600000047ab9 */ /* 0x000fe40000000800 */
[----:B------:R-:W-:-:S07]  /*11d0*/  IMAD.U32 R2, RZ, RZ, UR4 ;  /* 0x00000004ff027e24 */ /* 0x000fce000f8e00ff */
.L_x_12:
[----:B------:R-:W-:Y:S02]  /*11e0*/  ULDC.64 UR4, c[0x0][0x5a0] ;  /* 0x0001680000047ab9 */ /* 0x000fe40000000a00 */
[----:B------:R-:W-:-:S04]  /*11f0*/  ISETP.NE.U32.AND P0, PT, RZ, UR4, PT ;  /* 0x00000004ff007c0c */ /* 0x000fc8000bf05070 */
[----:B------:R-:W-:-:S13]  /*1200*/  ISETP.NE.AND.EX P0, PT, RZ, UR5, PT, P0 ;  /* 0x00000005ff007c0c */ /* 0x000fda000bf05300 */
[----:B------:R-:W-:Y:S05]  /*1210*/  @!P0 BRA `(.L_x_14) ;  /* 0x00000000001c8947 */ /* 0x000fea0003800000 */
[----:B------:R-:W3:Y:S02]  /*1220*/  LDC.64 R4, c[0x0][0x5a0] ;  /* 0x00016800ff047b82 */ /* 0x000ee40000000a00 */
[----:B---3--:R-:W3:Y:S02]  /*1230*/  LDG.E.64 R4, desc[UR36][R4.64] ;  /* 0x0000002404047981 */ /* 0x008ee4000c1e1b00 */
[----:B---3--:R-:W-:-:S04]  /*1240*/  ISETP.NE.U32.AND P0, PT, R4, RZ, PT ;  /* 0x000000ff0400720c */ /* 0x008fc80003f05070 */
[----:B------:R-:W-:-:S13]  /*1250*/  ISETP.NE.AND.EX P0, PT, R5, RZ, PT, P0 ;  /* 0x000000ff0500720c */ /* 0x000fda0003f05300 */
[----:B------:R-:W-:Y:S05]  /*1260*/  @!P0 BRA `(.L_x_14) ;  /* 0x0000000000088947 */ /* 0x000fea0003800000 */
[----:B------:R3:W5:Y:S01]  /*1270*/  LD.E R16, desc[UR36][R4.64] ;  /* 0x0000002404107980 */ /* 0x000762000c101900 */
[----:B------:R-:W-:Y:S05]  /*1280*/  BRA `(.L_x_15) ;  /* 0x0000000000247947 */ /* 0x000fea0003800000 */
.L_x_14:
[----:B------:R-:W-:Y:S02]  /*1290*/  ULDC.64 UR4, c[0x0][0x590] ;  /* 0x0001640000047ab9 */ /* 0x000fe40000000a00 */
[----:B------:R-:W-:-:S04]  /*12a0*/  ISETP.NE.U32.AND P0, PT, RZ, UR4, PT ;  /* 0x00000004ff007c0c */ /* 0x000fc8000bf05070 */
[----:B------:R-:W-:-:S13]  /*12b0*/  ISETP.NE.AND.EX P0, PT, RZ, UR5, PT, P0 ;  /* 0x00000005ff007c0c */ /* 0x000fda000bf05300 */
[----:B------:R-:W-:Y:S05]  /*12c0*/  @!P0 BRA `(.L_x_16) ;  /* 0x00000000000c8947 */ /* 0x000fea0003800000 */
[----:B------:R-:W3:Y:S02]  /*12d0*/  LDC.64 R4, c[0x0][0x590] ;  /* 0x00016400ff047b82 */ /* 0x000ee40000000a00 */
[----:B---3--:R4:W5:Y:S01]  /*12e0*/  LDG.E R16, desc[UR36][R4.64] ;  /* 0x0000002404107981 */ /* 0x008962000c1e1900 */
[----:B------:R-:W-:Y:S05]  /*12f0*/  BRA `(.L_x_15) ;  /* 0x0000000000087947 */ /* 0x000fea0003800000 */
.L_x_16:
[----:B------:R-:W-:Y:S02]  /*1300*/  ULDC UR4, c[0x0][0x584] ;  /* 0x0001610000047ab9 */ /* 0x000fe40000000800 */
[----:B------:R-:W-:-:S07]  /*1310*/  IMAD.U32 R16, RZ, RZ, UR4 ;  /* 0x00000004ff107e24 */ /* 0x000fce000f8e00ff */
.L_x_15:
[----:B------:R-:W-:-:S13]  /*1320*/  LOP3.LUT P0, RZ, R0, 0xff, RZ, 0xc0, !PT ;  /* 0x000000ff00ff7812 */ /* 0x000fda000780c0ff */
[----:B------:R-:W-:Y:S05]  /*1330*/  @!P0 EXIT ;  /* 0x000000000000894d */ /* 0x000fea0003800000 */
[----:B------:R-:W-:Y:S01]  /*1340*/  ULDC UR4, c[0x0][0x28c] ;  /* 0x0000a30000047ab9 */ /* 0x000fe20000000800 */
[----:B------:R-:W-:Y:S01]  /*1350*/  UMOV UR38, URZ ;  /* 0x0000003f00267c82 */ /* 0x000fe20008000000 */
[----:B------:R-:W-:Y:S01]  /*1360*/  UIADD3 UR4, UR4, 0x1f, URZ ;  /* 0x0000001f04047890 */ /* 0x000fe2000fffe03f */
[----:B------:R-:W-:-:S03]  /*1370*/  UMOV UR39, URZ ;  /* 0x0000003f00277c82 */ /* 0x000fc60008000000 */
[----:B------:R-:W-:-:S04]  /*1380*/  USHF.R.S32.HI UR5, URZ, 0x1f, UR4 ;  /* 0x0000001f3f057899 */ /* 0x000fc80008011404 */
[----:B------:R-:W-:-:S04]  /*1390*/  ULEA.HI UR5, UR5, UR4, URZ, 0x5 ;  /* 0x0000000405057291 */ /* 0x000fc8000f8f283f */
[----:B------:R-:W-:-:S12]  /*13a0*/  USHF.R.S32.HI UR44, URZ, 0x5, UR5 ;  /* 0x000000053f2c7899 */ /* 0x000fd80008011405 */
.L_x_546:
[----:B------:R-:W0:Y:S01]  /*13b0*/  S2R R0, SR_TID.X ;  /* 0x0000000000007919 */ /* 0x000e220000002100 */
[----:B-1----:R-:W1:Y:S01]  /*13c0*/  S2UR UR7, SR_CgaCtaId ;  /* 0x00000000000779c3 */ /* 0x002e620000008800 */
[----:B------:R-:W-:Y:S02]  /*13d0*/  UMOV UR6, 0x400 ;  /* 0x0000040000067882 */ /* 0x000fe40000000000 */
[----:B-1----:R-:W-:Y:S01]  /*13e0*/  ULEA UR6, UR7, UR6, 0x18 ;  /* 0x0000000607067291 */ /* 0x002fe2000f8ec03f */
[----:B0-----:R-:W-:-:S04]  /*13f0*/  LOP3.LUT R0, R0, 0x80, RZ, 0xc0, !PT ;  /* 0x0000008000007812 */ /* 0x001fc800078ec0ff */
[----:B------:R-:W-:-:S06]  /*1400*/  SHF.R.U32.HI R0, RZ, 0x7, R0 ;  /* 0x00000007ff007819 */ /* 0x000fcc0000011600 */
[----:B------:R-:W0:Y:S02]  /*1410*/  SHFL.IDX PT, R0, R0, RZ, 0x1f ;  /* 0x00001fff00007589 */ /* 0x000e2400000e0000 */
[----:B0-----:R-:W-:-:S13]  /*1420*/  R2UR UR4, R0 ;  /* 0x00000000000472ca */ /* 0x001fda00000e0000 */
[----:B------:R-:W-:-:S04]  /*1430*/  ULEA.HI UR5, UR4, UR4, URZ, 0x1 ;  /* 0x0000000404057291 */ /* 0x000fc8000f8f083f */
[----:B------:R-:W-:-:S04]  /*1440*/  ULOP3.LUT UR5, UR5, 0x7fffe, URZ, 0xc0, !UPT ;  /* 0x0007fffe05057892 */ /* 0x000fc8000f8ec03f */
[----:B------:R-:W-:-:S03]  /*1450*/  UIADD3 UR5, UR4, -UR5, URZ ;  /* 0x8000000504057290 */ /* 0x000fc6000fffe03f */
[----:B------:R-:W-:Y:S01]  /*1460*/  ULDC UR4, c[0x0][0x28c] ;  /* 0x0000a30000047ab9 */ /* 0x000fe20000000800 */
[----:B------:R-:W-:Y:S01]  /*1470*/  ULEA UR5, UR5, UR6, 0xd ;  /* 0x0000000605057291 */ /* 0x000fe2000f8e683f */
[----:B------:R-:W-:-:S03]  /*1480*/  ISETP.LT.AND P0, PT, RZ, UR4, PT ;  /* 0x00000004ff007c0c */ /* 0x000fc6000bf01270 */
[----:B------:R-:W-:-:S04]  /*1490*/  UIADD3 UR5, UR5, 0x100, URZ ;  /* 0x0000010005057890 */ /* 0x000fc8000fffe03f */
[----:B------:R-:W-:-:S04]  /*14a0*/  USHF.R.U32.HI UR5, URZ, 0x4, UR5 ;  /* 0x000000043f057899 */ /* 0x000fc80008011605 */
[----:B------:R-:W-:Y:S02]  /*14b0*/  ULOP3.LUT UR46, UR5, 0x3fff, URZ, 0xc0, !UPT ;  /* 0x00003fff052e7892 */ /* 0x000fe4000f8ec03f */
[----:B--23-5:R-:W-:Y:S10]  /*14c0*/  @P0 BRA `(.L_x_17) ;  /* 0x0000000000400947 */ /* 0x02cff40003800000 */
[----:B------:R-:W-:Y:S01]  /*14d0*/  MOV R0, 0x0 ;  /* 0x0000000000007802 */ /* 0x000fe20000000f00 */
[----:B------:R-:W-:Y:S01]  /*14e0*/  ULDC.64 UR4, c[0x4][0x68] ;  /* 0x01001a0000047ab9 */ /* 0x000fe20000000a00 */
[----:B------:R-:W-:Y:S01]  /*14f0*/  ULDC.64 UR6, c[0x4][0x8] ;  /* 0x0100020000067ab9 */ /* 0x000fe20000000a00 */
[----:B---34-:R-:W-:Y:S01]  /*1500*/  IMAD.U32 R4, RZ, RZ, UR4 ;  /* 0x00000004ff047e24 */ /* 0x018fe2000f8e00ff */
[----:B------:R0:W1:Y:S01]  /*1510*/  LDC.64 R14, c[0x4][R0] ;  /* 0x01000000000e7b82 */ /* 0x0000620000000a00 */
[----:B------:R-:W-:Y:S01]  /*1520*/  IMAD.U32 R5, RZ, RZ, UR5 ;  /* 0x00000005ff057e24 */ /* 0x000fe2000f8e00ff */
[----:B------:R-:W-:Y:S01]  /*1530*/  ULDC.64 UR4, c[0x4][0x70] ;  /* 0x01001c0000047ab9 */ /* 0x000fe20000000a00 */
[----:B------:R-:W-:Y:S01]  /*1540*/  IMAD.U32 R10, RZ, RZ, UR6 ;  /* 0x00000006ff0a7e24 */ /* 0x000fe2000f8e00ff */
[----:B------:R-:W-:Y:S01]  /*1550*/  MOV R8, 0x1e1 ;  /* 0x000001e100087802 */ /* 0x000fe20000000f00 */
[----:B------:R-:W-:Y:S02]  /*1560*/  IMAD.U32 R6, RZ, RZ, UR4 ;  /* 0x00000004ff067e24 */ /* 0x000fe4000f8e00ff */
[----:B------:R-:W-:-:S02]  /*1570*/  IMAD.U32 R7, RZ, RZ, UR5 ;  /* 0x00000005ff077e24 */ /* 0x000fc4000f8e00ff */
[----:B------:R-:W-:Y:S02]  /*1580*/  IMAD.U32 R11, RZ, RZ, UR7 ;  /* 0x00000007ff0b7e24 */ /* 0x000fe4000f8e00ff */
[----:B------:R-:W-:Y:S02]  /*1590*/  IMAD.MOV.U32 R12, RZ, RZ, 0x1 ;  /* 0x00000001ff0c7424 */ /* 0x000fe400078e00ff */
[----:B0-----:R-:W-:-:S07]  /*15a0*/  IMAD.MOV.U32 R13, RZ, RZ, RZ ;  /* 0x000000ffff0d7224 */ /* 0x001fce00078e00ff */
[----:B------:R-:W-:-:S07]  /*15b0*/  LEPC R20, `(.L_x_17) ;  /* 0x000000001014794e */ /* 0x000fce0000000000 */
[----:B-12--5:R-:W-:Y:S05]  /*15c0*/  CALL.ABS.NOINC R14 ;  /* 0x000000000e007343 */ /* 0x026fea0003c00000 */
.L_x_17:
[----:B------:R-:W-:-:S06]  /*15d0*/  ULOP3.LUT UR4, UR40, 0x1, URZ, 0xfc, !UPT ;  /* 0x0000000128047892 */ /* 0x000fcc000f8efc3f */
[----:B------:R-:W-:-:S05]  /*15e0*/  IMAD.U32 R0, RZ, RZ, UR4 ;  /* 0x00000004ff007e24 */ /* 0x000fca000f8e00ff */
[----:B------:R-:W-:-:S13]  /*15f0*/  ISETP.NE.AND P0, PT, R0, 0x3, PT ;  /* 0x000000030000780c */ /* 0x000fda0003f05270 */
[----:B------:R-:W-:Y:S05]  /*1600*/  @!P0 BRA `(.L_x_18) ;  /* 0x0000000000048947 */ /* 0x000fea0003800000 */
[----:B------:R-:W-:Y:S01]  /*1610*/  BPT.TRAP 0x1 ;  /* 0x000000040000795c */ /* 0x000fe20000300000 */
.L_x_18:
[----:B------:R-:W0:Y:S01]  /*1620*/  S2UR UR5, SR_CgaCtaId ;  /* 0x00000000000579c3 */ /* 0x000e220000008800 */
[----:B------:R-:W-:Y:S01]  /*1630*/  UMOV UR4, 0x400 ;  /* 0x0000040000047882 */ /* 0x000fe20000000000 */
[----:B--2---:R-:W-:Y:S02]  /*1640*/  IMAD.U32 R3, RZ, RZ, UR38 ;  /* 0x00000026ff037e24 */ /* 0x004fe4000f8e00ff */
[----:B---34-:R-:W-:-:S03]  /*1650*/  IMAD.U32 R5, RZ, RZ, UR39 ;  /* 0x00000027ff057e24 */ /* 0x018fc6000f8e00ff */
[----:B------:R-:W-:Y:S01]  /*1660*/  SHF.L.U32 R3, R3, 0x1f, RZ ;  /* 0x0000001f03037819 */ /* 0x000fe200000006ff */
[----:B0-----:R-:W-:-:S06]  /*1670*/  ULEA UR4, UR5, UR4, 0x18 ;  /* 0x0000000405047291 */ /* 0x001fcc000f8ec03f */
[----:B------:R-:W-:-:S04]  /*1680*/  IMAD.U32 R0, RZ, RZ, UR4 ;  /* 0x00000004ff007e24 */ /* 0x000fc8000f8e00ff */
[----:B------:R-:W-:-:S04]  /*1690*/  IMAD R4, R5, 0x8, R0 ;  /* 0x0000000805047824 */ /* 0x000fc800078e0200 */
[----:B------:R0:W1:Y:S01]  /*16a0*/  SYNCS.PHASECHK.TRANS64.TRYWAIT P1, [R4+URZ], R3 ;  /* 0x00000003040075a7 */ /* 0x000062000802017f */
[----:B------:R-:W-:Y:S05]  /*16b0*/  @!P0 BRA `(.L_x_19) ;  /* 0x0000000000048947 */ /* 0x000fea0003800000 */
[----:B------:R-:W-:Y:S01]  /*16c0*/  BPT.TRAP 0x1 ;  /* 0x000000040000795c */ /* 0x000fe20000300000 */
.L_x_19:
[----:B-1----:R-:W-:Y:S05]  /*16d0*/  @P1 BRA `(.L_x_20) ;  /* 0x0000000000081947 */ /* 0x002fea0003800000 */
[----:B------:R-:W1:Y:S02]  /*16e0*/  SYNCS.PHASECHK.TRANS64.TRYWAIT P1, [R4+URZ], R3 ;  /* 0x00000003040075a7 */ /* 0x000e64000802017f */
[----:B-1----:R-:W-:Y:S05]  /*16f0*/  @!P1 BRA `(.L_x_21) ;  /* 0x0000019800c09947 */ /* 0x002fea0003800000 */
.L_x_20:
[----:B------:R-:W-:-:S04]  /*1700*/  UISETP.LT.AND UP0, UPT, UR44, 0x1, UPT ;  /* 0x000000012c00788c */ /* 0x000fc8000bf01270 */
[----:B------:R-:W-:-:S06]  /*1710*/  USEL UR4, UR44, 0x1, UP0 ;  /* 0x000000012c047887 */ /* 0x000fcc0008000000 */
[----:B01----:R-:W-:Y:S01]  /*1720*/  IMAD.U32 R3, RZ, RZ, UR4 ;  /* 0x00000004ff037e24 */ /* 0x003fe2000f8e00ff */
[----:B------:R-:W-:Y:S05]  /*1730*/  WARPSYNC.ALL ;  /* 0x0000000000007948 */ /* 0x000fea0003800000 */
[----:B------:R-:W-:-:S04]  /*1740*/  IADD3 R3, -R3, UR44, RZ ;  /* 0x0000002c03037c10 */ /* 0x000fc8000fffe1ff */
[----:B------:R-:W-:Y:S02]  /*1750*/  ISETP.GE.AND P1, PT, R3, 0x1, PT ;  /* 0x000000010300780c */ /* 0x000fe40003f26270 */
[----:B------:R-:W-:Y:S01]  /*1760*/  R2UR UR4, R0 ;  /* 0x00000000000472ca */ /* 0x000fe200000e0000 */
[----:B------:R-:W-:Y:S01]  /*1770*/  WARPGROUP.ARRIVE ;  /* 0x00000000000079c5 */ /* 0x000fe20000000000 */
[----:B------:R-:W-:Y:S01]  /*1780*/  UMOV UR9, 0x40000040 ;  /* 0x4000004000097882 */ /* 0x000fe20000000000 */
[----:B------:R-:W-:Y:S01]  /*1790*/  UMOV UR11, 0x40000040 ;  /* 0x40000040000b7882 */ /* 0x000fe20000000000 */
[----:B------:R0:W-:Y:S04]  /*17a0*/  STL [R1+0x2c8], R17 ;  /* 0x0002c81101007387 */ /* 0x0001e80000100800 */
[----:B-----5:R-:W-:Y:S04]  /*17b0*/  STL [R1+0x2c4], R16 ;  /* 0x0002c41001007387 */ /* 0x020fe80000100800 */
[----:B------:R1:W-:Y:S01]  /*17c0*/  STL [R1+0x2c0], R3 ;  /* 0x0002c00301007387 */ /* 0x0003e20000100800 */
[----:B------:R-:W-:-:S03]  /*17d0*/  UIADD3 UR4, UR4, 0x18100, URZ ;  /* 0x0001810004047890 */ /* 0x000fc6000fffe03f */
[----:B------:R2:W-:Y:S01]  /*17e0*/  STL [R1+0x2bc], R2 ;  /* 0x0002bc0201007387 */ /* 0x0005e20000100800 */
[----:B------:R-:W-:-:S03]  /*17f0*/  USHF.R.U32.HI UR4, URZ, 0x4, UR4 ;  /* 0x000000043f047899 */ /* 0x000fc60008011604 */
[----:B------:R3:W-:Y:S01]  /*1800*/  STL [R1+0x2cc], R0 ;  /* 0x0002cc0001007387 */ /* 0x0007e20000100800 */
[----:B------:R-:W-:Y:S02]  /*1810*/  ULOP3.LUT UR5, UR4, 0x3fff, URZ, 0xc0, !UPT ;  /* 0x00003fff04057892 */ /* 0x000fe4000f8ec03f */
[----:B------:R-:W-:Y:S02]  /*1820*/  ULOP3.LUT UR4, UR46, 0x10000, URZ, 0xfc, !UPT ;  /* 0x000100002e047892 */ /* 0x000fe4000f8efc3f */
[----:B------:R-:W-:Y:S02]  /*1830*/  ULOP3.LUT UR5, UR5, 0x10000, URZ, 0xfc, !UPT ;  /* 0x0001000005057892 */ /* 0x000fe4000f8efc3f */
[----:B------:R-:W-:Y:S02]  /*1840*/  ULEA UR6, UR39, UR4, 0xb ;  /* 0x0000000427067291 */ /* 0x000fe4000f8e583f */
[----:B------:R-:W-:-:S05]  /*1850*/  ULEA UR7, UR39, UR5, 0xb ;  /* 0x0000000527077291 */ /* 0x000fca000f8e583f */
[----:B------:R-:W-:Y:S02]  /*1860*/  UMOV UR8, UR6 ;  /* 0x0000000600087c82 */ /* 0x000fe40008000000 */
[----:B------:R-:W-:Y:S02]  /*1870*/  UMOV UR10, UR7 ;  /* 0x00000007000a7c82 */ /* 0x000fe40008000000 */
[----:B------:R-:W-:Y:S01]  /*1880*/  HGMMA.64x256x8.F32.TF32 R24, gdesc[UR8], RZ, !UPT, gsb0 ;  /* 0x07e00000081879f0 */ /* 0x000fe2000c0028ff */
[----:B------:R-:W-:Y:S01]  /*1890*/  UIADD3 UR8, UR6, 0x400, URZ ;  /* 0x0000040006087890 */ /* 0x000fe2000fffe03f */
[----:B------:R-:W-:Y:S01]  /*18a0*/  UMOV UR9, 0x40000040 ;  /* 0x4000004000097882 */ /* 0x000fe20000000000 */
[----:B------:R-:W-:Y:S02]  /*18b0*/  WARPGROUP.DEPBAR.LE gsb0, 0x0 ;  /* 0x00008000000079c5 */ /* 0x000fe40000010000 */
[----:B------:R-:W-:Y:S01]  /*18c0*/  STL.64 [R1], R24 ;  /* 0x0000001801007387 */ /* 0x000fe20000100a00 */
[----:B------:R-:W-:Y:S01]  /*18d0*/  IMAD.MOV.U32 R235, RZ, RZ, R46 ;  /* 0x000000ffffeb7224 */ /* 0x000fe200078e002e */
[----:B------:R-:W-:Y:S01]  /*18e0*/  MOV R230, R51 ;  /* 0x0000003300e67202 */ /* 0x000fe20000000f00 */
[----:B------:R-:W-:Y:S01]  /*18f0*/  IMAD.MOV.U32 R234, RZ, RZ, R47 ;  /* 0x000000ffffea7224 */ /* 0x000fe200078e002f */
[----:B------:R-:W-:Y:S01]  /*1900*/  STL.64 [R1+0x8], R26 ;  /* 0x0000081a01007387 */ /* 0x000fe20000100a00 */
        /* <DEDUP_REMOVED lines=21> */
[----:B0-----:R-:W-:Y:S01]  /*1a60*/  MOV R17, R135 ;  /* 0x0000008700117202 */ /* 0x001fe20000000f00 */
[----:B------:R-:W-:Y:S01]  /*1a70*/  IMAD.MOV.U32 R221, RZ, RZ, R60 ;  /* 0x000000ffffdd7224 */ /* 0x000fe200078e003c */
[----:B------:R-:W-:Y:S01]  /*1a80*/  STL.64 [R1+0x38], R38 ;  /* 0x0000382601007387 */ /* 0x000fe20000100a00 */
[----:B------:R-:W-:Y:S01]  /*1a90*/  IMAD.MOV.U32 R220, RZ, RZ, R61 ;  /* 0x000000ffffdc7224 */ /* 0x000fe200078e003d */
[----:B-1----:R-:W-:Y:S01]  /*1aa0*/  MOV R3, R149 ;  /* 0x0000009500037202 */ /* 0x002fe20000000f00 */
[----:B------:R-:W-:Y:S01]  /*1ab0*/  IMAD.MOV.U32 R219, RZ, RZ, R62 ;  /* 0x000000ffffdb7224 */ /* 0x000fe200078e003e */
[----:B------:R-:W-:Y:S01]  /*1ac0*/  STL.64 [R1+0x40], R40 ;  /* 0x0000402801007387 */ /* 0x000fe20000100a00 */
[----:B------:R-:W-:-:S02]  /*1ad0*/  IMAD.MOV.U32 R218, RZ, RZ, R63 ;  /* 0x000000ffffda7224 */ /* 0x000fc400078e003f */
[----:B------:R-:W-:Y:S01]  /*1ae0*/  IMAD.MOV.U32 R217, RZ, RZ, R64 ;  /* 0x000000ffffd97224 */ /* 0x000fe200078e0040 */
[----:B------:R-:W-:Y:S01]  /*1af0*/  STL.64 [R1+0x48], R42 ;  /* 0x0000482a01007387 */ /* 0x000fe20000100a00 */
[----:B------:R-:W-:Y:S02]  /*1b00*/  IMAD.MOV.U32 R215, RZ, RZ, R66 ;  /* 0x000000ffffd77224 */ /* 0x000fe400078e0042 */
[----:B------:R-:W-:Y:S01]  /*1b10*/  IMAD.MOV.U32 R214, RZ, RZ, R67 ;  /* 0x000000ffffd67224 */ /* 0x000fe200078e0043 */
[----:B------:R0:W-:Y:S01]  /*1b20*/  STL.64 [R1+0x50], R44 ;  /* 0x0000502c01007387 */ /* 0x0001e20000100a00 */
[----:B------:R-:W-:Y:S02]  /*1b30*/  IMAD.MOV.U32 R213, RZ, RZ, R68 ;  /* 0x000000ffffd57224 */ /* 0x000fe400078e0044 */
[----:B------:R-:W-:Y:S01]  /*1b40*/  IMAD.MOV.U32 R153, RZ, RZ, R69 ;  /* 0x000000ffff997224 */ /* 0x000fe200078e0045 */
[----:B------:R-:W-:Y:S01]  /*1b50*/  STL [R1+0x580], R152 ;  /* 0x0005809801007387 */ /* 0x000fe20000100800 */
[----:B------:R-:W-:-:S02]  /*1b60*/  IMAD.MOV.U32 R154, RZ, RZ, R70 ;  /* 0x000000ffff9a7224 */ /* 0x000fc400078e0046 */
[----:B------:R-:W-:Y:S02]  /*1b70*/  IMAD.MOV.U32 R155, RZ, RZ, R71 ;  /* 0x000000ffff9b7224 */ /* 0x000fe400078e0047 */
[----:B------:R-:W-:Y:S02]  /*1b80*/  IMAD.MOV.U32 R156, RZ, RZ, R72 ;  /* 0x000000ffff9c7224 */ /* 0x000fe400078e0048 */
[----:B------:R-:W-:Y:S02]  /*1b90*/  IMAD.MOV.U32 R157, RZ, RZ, R73 ;  /* 0x000000ffff9d7224 */ /* 0x000fe400078e0049 */
[----:B------:R-:W-:Y:S02]  /*1ba0*/  IMAD.MOV.U32 R158, RZ, RZ, R74 ;  /* 0x000000ffff9e7224 */ /* 0x000fe400078e004a */
[----:B------:R-:W-:Y:S02]  /*1bb0*/  IMAD.MOV.U32 R159, RZ, RZ, R75 ;  /* 0x000000ffff9f7224 */ /* 0x000fe400078e004b */
        /* <DEDUP_REMOVED lines=68> */
[----:B--2---:R-:W-:Y:S02]  /*2000*/  IMAD.MOV.U32 R2, RZ, RZ, R150 ;  /* 0x000000ffff027224 */ /* 0x004fe400078e0096 */
[----:B---3--:R-:W-:Y:S02]  /*2010*/  IMAD.MOV.U32 R0, RZ, RZ, R151 ;  /* 0x000000ffff007224 */ /* 0x008fe400078e0097 */
[----:B0-----:R-:W-:-:S06]  /*2020*/  WARPGROUP.ARRIVE ;  /* 0x00000000000079c5 */ /* 0x001fcc0000000000 */
[----:B------:R-:W-:Y:S03]  /*2030*/  HGMMA.64x256x8.F32.TF32 R24, gdesc[UR8], RZ, !UPT, gsb0 ;  /* 0x07e00000081879f0 */ /* 0x000fe6000c0028ff */
[----:B------:R-:W-:Y:S02]  /*2040*/  WARPGROUP.DEPBAR.LE gsb0, 0x0 ;  /* 0x00008000000079c5 */ /* 0x000fe40000010000 */
[----:B------:R-:W-:Y:S04]  /*2050*/  STL.64 [R1+0x578], R150 ;  /* 0x0005789601007387 */ /* 0x000fe80000100a00 */
        /* <DEDUP_REMOVED lines=20> */
[----:B------:R0:W-:Y:S04]  /*21a0*/  STL.64 [R1+0x4d0], R108 ;  /* 0x0004d06c01007387 */ /* 0x0001e80000100a00 */
[----:B0-----:R-:W2:Y:S04]  /*21b0*/  LDL.LU R108, [R1] ;  /* 0x00000000016c7983 */ /* 0x001ea80000300800 */
[----:B------:R-:W2:Y:S04]  /*21c0*/  LDL.LU R109, [R1+0x4] ;  /* 0x00000400016d7983 */ /* 0x000ea80000300800 */
        /* <DEDUP_REMOVED lines=19> */
[----:B------:R-:W2:Y:S01]  /*2300*/  LDL.LU R129, [R1+0x54] ;  /* 0x0000540001817983 */ /* 0x000ea20000300800 */
[----:B------:R-:W-:Y:S01]  /*2310*/  IMAD.MOV.U32 R130, RZ, RZ, R235 ;  /* 0x000000ffff827224 */ /* 0x000fe200078e00eb */
[----:B------:R-:W-:Y:S01]  /*2320*/  MOV R141, R224 ;  /* 0x000000e0008d7202 */ /* 0x000fe20000000f00 */
[----:B------:R-:W-:Y:S01]  /*2330*/  IMAD.MOV.U32 R131, RZ, RZ, R234 ;  /* 0x000000ffff837224 */ /* 0x000fe200078e00ea */
[----:B------:R-:W-:Y:S01]  /*2340*/  UIADD3 UR8, UR6, 0x2, URZ ;  /* 0x0000000206087890 */ /* 0x000fe2000fffe03f */
[----:B------:R-:W-:Y:S01]  /*2350*/  IMAD.MOV.U32 R132, RZ, RZ, R233 ;  /* 0x000000ffff847224 */ /* 0x000fe200078e00e9 */
[----:B------:R-:W-:Y:S01]  /*2360*/  UIADD3 UR10, UR7, 0x2, URZ ;  /* 0x00000002070a7890 */ /* 0x000fe2000fffe03f */
[----:B------:R-:W-:Y:S01]  /*2370*/  IMAD.MOV.U32 R133, RZ, RZ, R232 ;  /* 0x000000ffff857224 */ /* 0x000fe200078e00e8 */
[----:B------:R-:W-:Y:S01]  /*2380*/  UMOV UR9, 0x40000040 ;  /* 0x4000004000097882 */ /* 0x000fe20000000000 */
[----:B------:R-:W-:Y:S01]  /*2390*/  IMAD.MOV.U32 R134, RZ, RZ, R231 ;  /* 0x000000ffff867224 */ /* 0x000fe200078e00e7 */
[----:B------:R-:W-:Y:S01]  /*23a0*/  UMOV UR11, 0x40000040 ;  /* 0x40000040000b7882 */ /* 0x000fe20000000000 */
[----:B------:R-:W-:-:S02]  /*23b0*/  IMAD.MOV.U32 R135, RZ, RZ, R230 ;  /* 0x000000ffff877224 */ /* 0x000fc400078e00e6 */
[----:B------:R-:W-:Y:S01]  /*23c0*/  IMAD.MOV.U32 R136, RZ, RZ, R229 ;  /* 0x000000ffff887224 */ /* 0x000fe200078e00e5 */
[----:B------:R-:W-:Y:S01]  /*23d0*/  MOV R229, R7 ;  /* 0x0000000700e57202 */ /* 0x000fe20000000f00 */
        /* <DEDUP_REMOVED lines=12> */
[----:B------:R-:W-:Y:S01]  /*24a0*/  IMAD.MOV.U32 R150, RZ, RZ, R215 ;  /* 0x000000ffff967224 */ /* 0x000fe200078e00d7 */
[----:B------:R-:W-:Y:S01]  /*24b0*/  MOV R215, R21 ;  /* 0x0000001500d77202 */ /* 0x000fe20000000f00 */
        /* <DEDUP_REMOVED lines=22> */
[----:B------:R-:W-:-:S06]  /*2620*/  IMAD.MOV.U32 R235, RZ, RZ, R0 ;  /* 0x000000ffffeb7224 */ /* 0x000fcc00078e0000 */
[----:B--2---:R-:W-:-:S06]  /*2630*/  WARPGROUP.ARRIVE ;  /* 0x00000000000079c5 */ /* 0x004fcc0000000000 */
[----:B------:R-:W-:Y:S03]  /*2640*/  HGMMA.64x256x8.F32.TF32 R108, gdesc[UR8], R108, gsb0 ;  /* 0x07e00000086c79f0 */ /* 0x000fe6000800286c */
[----:B------:R-:W-:Y:S02]  /*2650*/  WARPGROUP.DEPBAR.LE gsb0, 0x0 ;  /* 0x00008000000079c5 */ /* 0x000fe40000010000 */
[----:B------:R-:W-:Y:S04]  /*2660*/  STL.64 [R1], R108 ;  /* 0x0000006c01007387 */ /* 0x000fe80000100a00 */
        /* <DEDUP_REMOVED lines=63> */
[----:B0-----:R-:W2:Y:S04]  /*2a60*/  LDL.LU R152, [R1+0x580] ;  /* 0x0005800001987983 */ /* 0x001ea80000300800 */
[----:B------:R-:W3:Y:S04]  /*2a70*/  LDL.LU.64 R150, [R1+0x578] ;  /* 0x0005780001967983 */ /* 0x000ee80000300a00 */
        /* <DEDUP_REMOVED lines=20> */
[----:B------:R-:W3:Y:S01]  /*2bc0*/  LDL.LU.64 R108, [R1+0x4d0] ;  /* 0x0004d000016c7983 */ /* 0x000ee20000300a00 */
[----:B------:R-:W-:Y:S01]  /*2bd0*/  UIADD3 UR8, UR6, 0x402, URZ ;  /* 0x0000040206087890 */ /* 0x000fe2000fffe03f */
[----:B------:R-:W-:Y:S01]  /*2be0*/  UMOV UR9, 0x40000040 ;  /* 0x4000004000097882 */ /* 0x000fe20000000000 */
[----:B---3--:R-:W-:-:S07]  /*2bf0*/  WARPGROUP.ARRIVE ;  /* 0x00000000000079c5 */ /* 0x008fce0000000000 */
[----:B------:R-:W-:Y:S03]  /*2c00*/  HGMMA.64x256x8.F32.TF32 R24, gdesc[UR8], R24, gsb0 ;  /* 0x07e00000081879f0 */ /* 0x000fe60008002818 */
        /* <DEDUP_REMOVED lines=65> */
[----:B0-----:R-:W3:Y:S04]  /*3020*/  LDL.LU.64 R24, [R1] ;  /* 0x0000000001187983 */ /* 0x001ee80000300a00 */
        /* <DEDUP_REMOVED lines=63> */
[----:B------:R-:W-:-:S02]  /*3420*/  UIADD3 UR8, UR6, 0x4, URZ ;  /* 0x0000000406087890 */ /* 0x000fc4000fffe03f */
[----:B------:R-:W-:Y:S01]  /*3430*/  UIADD3 UR10, UR7, 0x4, URZ ;  /* 0x00000004070a7890 */ /* 0x000fe2000fffe03f */
[----:B------:R-:W-:Y:S01]  /*3440*/  UMOV UR9, 0x40000040 ;  /* 0x4000004000097882 */ /* 0x000fe20000000000 */
[----:B------:R-:W-:Y:S01]  /*3450*/  UMOV UR11, 0x40000040 ;  /* 0x40000040000b7882 */ /* 0x000fe20000000000 */
[----:B---3--:R-:W-:-:S06]  /*3460*/  WARPGROUP.ARRIVE ;  /* 0x00000000000079c5 */ /* 0x008fcc0000000000 */
[----:B------:R-:W-:Y:S03]  /*3470*/  HGMMA.64x256x8.F32.TF32 R24, gdesc[UR8], R24, gsb0 ;  /* 0x07e00000081879f0 */ /* 0x000fe60008002818 */
        /* <DEDUP_REMOVED lines=42> */
[----:B------:R-:W3:Y:S01]  /*3720*/  LDL.LU.64 R150, [R1+0x4c8] ;  /* 0x0004c80001967983 */ /* 0x000ee20000300a00 */
[----:B------:R-:W-:-:S02]  /*3730*/  IMAD.MOV.U32 R210, RZ, RZ, R126 ;  /* 0x000000ffffd27224 */ /* 0x000fc400078e007e */
[----:B------:R-:W-:Y:S01]  /*3740*/  IMAD.MOV.U32 R211, RZ, RZ, R127 ;  /* 0x000000ffffd37224 */ /* 0x000fe200078e007f */
[----:B------:R-:W3:Y:S01]  /*3750*/  LDL.LU.64 R148, [R1+0x4c0] ;  /* 0x0004c00001947983 */ /* 0x000ee20000300a00 */
[----:B------:R-:W-:Y:S02]  /*3760*/  IMAD.MOV.U32 R208, RZ, RZ, R124 ;  /* 0x000000ffffd07224 */ /* 0x000fe400078e007c */
[----:B------:R-:W-:Y:S01]  /*3770*/  IMAD.MOV.U32 R209, RZ, RZ, R125 ;  /* 0x000000ffffd17224 */ /* 0x000fe200078e007d */
[----:B------:R-:W3:Y:S01]  /*3780*/  LDL.LU.64 R146, [R1+0x4b8] ;  /* 0x0004b80001927983 */ /* 0x000ee20000300a00 */
        /* <DEDUP_REMOVED lines=122> */
[----:B0-----:R-:W3:Y:S04]  /*3f30*/  LDL.LU.64 R44, [R1+0x320] ;  /* 0x00032000012c7983 */ /* 0x001ee80000300a00 */
        /* <DEDUP_REMOVED lines=11> */
[----:B------:R-:W-:-:S02]  /*3ff0*/  UMOV UR9, 0x40000040 ;  /* 0x4000004000097882 */ /* 0x000fc40000000000 */
[----:B--2---:R-:W-:Y:S01]  /*4000*/  STL [R1+0x2b8], R152 ;  /* 0x0002b89801007387 */ /* 0x004fe20000100800 */
[----:B---3--:R-:W-:-:S06]  /*4010*/  WARPGROUP.ARRIVE ;  /* 0x00000000000079c5 */ /* 0x008fcc0000000000 */
        /* <DEDUP_REMOVED lines=59> */
[----:B------:R-:W-:Y:S01]  /*43d0*/  IMAD.MOV.U32 R148, RZ, RZ, R222 ;  /* 0x000000ffff947224 */ /* 0x000fe200078e00de */
[----:B------:R-:W-:Y:S01]  /*43e0*/  MOV R222, R19 ;  /* 0x0000001300de7202 */ /* 0x000fe20000000f00 */
[----:B------:R-:W-:-:S02]  /*43f0*/  IMAD.MOV.U32 R149, RZ, RZ, R221 ;  /* 0x000000ffff957224 */ /* 0x000fc400078e00dd */
[----:B------:R-:W-:Y:S02]  /*4400*/  IMAD.MOV.U32 R150, RZ, RZ, R220 ;  /* 0x000000ffff967224 */ /* 0x000fe400078e00dc */
[----:B------:R-:W-:Y:S02]  /*4410*/  IMAD.MOV.U32 R151, RZ, RZ, R219 ;  /* 0x000000ffff977224 */ /* 0x000fe400078e00db */
[----:B------:R-:W-:Y:S02]  /*4420*/  IMAD.MOV.U32 R152, RZ, RZ, R218 ;  /* 0x000000ffff987224 */ /* 0x000fe400078e00da */
[----:B------:R-:W-:Y:S02]  /*4430*/  IMAD.MOV.U32 R130, RZ, RZ, R0 ;  /* 0x000000ffff827224 */ /* 0x000fe400078e0000 */
        /* <DEDUP_REMOVED lines=8> */
[----:B------:R-:W-:Y:S01]  /*44c0*/  IMAD.MOV.U32 R218, RZ, RZ, R23 ;  /* 0x000000ffffda7224 */ /* 0x000fe200078e0017 */
[----:B------:R0:W5:Y:S01]  /*44d0*/  LDL.LU R0, [R1+0x2cc] ;  /* 0x0002cc0001007983 */ /* 0x0001620000300800 */
[----:B------:R-:W-:-:S02]  /*44e0*/  IMAD.MOV.U32 R219, RZ, RZ, R22 ;  /* 0x000000ffffdb7224 */ /* 0x000fc400078e0016 */
[----:B------:R-:W-:Y:S01]  /*44f0*/  IMAD.MOV.U32 R220, RZ, RZ, R21 ;  /* 0x000000ffffdc7224 */ /* 0x000fe200078e0015 */
[----:B------:R0:W5:Y:S01]  /*4500*/  LDL.LU R17, [R1+0x2c8] ;  /* 0x0002c80001117983 */ /* 0x0001620000300800 */
[----:B------:R-:W-:Y:S02]  /*4510*/  IMAD.MOV.U32 R221, RZ, RZ, R20 ;  /* 0x000000ffffdd7224 */ /* 0x000fe400078e0014 */
[----:B------:R-:W-:Y:S01]  /*4520*/  IMAD.MOV.U32 R223, RZ, RZ, R18 ;  /* 0x000000ffffdf7224 */ /* 0x000fe200078e0012 */
[----:B------:R0:W5:Y:S01]  /*4530*/  LDL.LU R16, [R1+0x2c4] ;  /* 0x0002c40001107983 */ /* 0x0001620000300800 */
[----:B------:R-:W-:Y:S02]  /*4540*/  IMAD.MOV.U32 R224, RZ, RZ, R15 ;  /* 0x000000ffffe07224 */ /* 0x000fe400078e000f */
[----:B------:R-:W-:Y:S01]  /*4550*/  IMAD.MOV.U32 R225, RZ, RZ, R14 ;  /* 0x000000ffffe17224 */ /* 0x000fe200078e000e */
[----:B------:R0:W5:Y:S01]  /*4560*/  LDL.LU R3, [R1+0x2c0] ;  /* 0x0002c00001037983 */ /* 0x0001620000300800 */
[----:B------:R-:W-:-:S02]  /*4570*/  IMAD.MOV.U32 R226, RZ, RZ, R13 ;  /* 0x000000ffffe27224 */ /* 0x000fc400078e000d */
[----:B------:R-:W-:Y:S01]  /*4580*/  IMAD.MOV.U32 R227, RZ, RZ, R12 ;  /* 0x000000ffffe37224 */ /* 0x000fe200078e000c */
[----:B------:R0:W5:Y:S01]  /*4590*/  LDL.LU R2, [R1+0x2bc] ;  /* 0x0002bc0001027983 */ /* 0x0001620000300800 */
[----:B------:R-:W-:Y:S02]  /*45a0*/  IMAD.MOV.U32 R228, RZ, RZ, R11 ;  /* 0x000000ffffe47224 */ /* 0x000fe400078e000b */
[----:B------:R-:W-:Y:S02]  /*45b0*/  IMAD.MOV.U32 R229, RZ, RZ, R10 ;  /* 0x000000ffffe57224 */ /* 0x000fe400078e000a */
[----:B------:R-:W-:Y:S02]  /*45c0*/  IMAD.MOV.U32 R230, RZ, RZ, R9 ;  /* 0x000000ffffe67224 */ /* 0x000fe400078e0009 */
[----:B------:R-:W-:Y:S02]  /*45d0*/  IMAD.MOV.U32 R231, RZ, RZ, R8 ;  /* 0x000000ffffe77224 */ /* 0x000fe400078e0008 */
[----:B------:R-:W-:-:S02]  /*45e0*/  IMAD.MOV.U32 R232, RZ, RZ, R7 ;  /* 0x000000ffffe87224 */ /* 0x000fc400078e0007 */
[----:B------:R-:W-:Y:S02]  /*45f0*/  IMAD.MOV.U32 R233, RZ, RZ, R6 ;  /* 0x000000ffffe97224 */ /* 0x000fe400078e0006 */
[----:B------:R-:W-:Y:S02]  /*4600*/  IMAD.MOV.U32 R234, RZ, RZ, R5 ;  /* 0x000000ffffea7224 */ /* 0x000fe400078e0005 */
        /* <DEDUP_REMOVED lines=68> */
[----:B-1----:R0:W5:Y:S04]  /*4a50*/  LDL.LU R152, [R1+0x2b8] ;  /* 0x0002b80001987983 */ /* 0x0021680000300800 */
[----:B------:R-:W2:Y:S04]  /*4a60*/  LDL.LU.64 R150, [R1+0x2b0] ;  /* 0x0002b00001967983 */ /* 0x000ea80000300a00 */
        /* <DEDUP_REMOVED lines=20> */
[----:B------:R-:W2:Y:S01]  /*4bb0*/  LDL.LU.64 R108, [R1+0x208] ;  /* 0x00020800016c7983 */ /* 0x000ea20000300a00 */
[----:B------:R-:W-:Y:S01]  /*4bc0*/  UIADD3 UR8, UR6, 0x406, URZ ;  /* 0x0000040606087890 */ /* 0x000fe2000fffe03f */
[----:B------:R-:W-:Y:S01]  /*4bd0*/  UMOV UR9, 0x40000040 ;  /* 0x4000004000097882 */ /* 0x000fe20000000000 */
[----:B--2---:R-:W-:-:S07]  /*4be0*/  WARPGROUP.ARRIVE ;  /* 0x00000000000079c5 */ /* 0x004fce0000000000 */
[----:B------:R-:W-:Y:S03]  /*4bf0*/  HGMMA.64x256x8.F32.TF32 R24, gdesc[UR8], R24, gsb0 ;  /* 0x07e00000081879f0 */ /* 0x000fe60008002818 */
[----:B------:R-:W-:Y:S02]  /*4c00*/  WARPGROUP.DEPBAR.LE gsb0, 0x0 ;  /* 0x00008000000079c5 */ /* 0x000fe40000010000 */
[----:B0-----:R-:W-:Y:S05]  /*4c10*/  @!P1 BRA `(.L_x_22) ;  /* 0x0000004000d09947 */ /* 0x001fea0003800000 */
[----:B------:R-:W-:Y:S01]  /*4c20*/  UIADD3 UR7, UR39, 0x1, URZ ;  /* 0x0000000127077890 */ /* 0x000fe2000fffe03f */
[----:B-----5:R-:W-:Y:S01]  /*4c30*/  R2UR UR6, R3 ;  /* 0x00000000030672ca */ /* 0x020fe200000e0000 */
[----:B------:R-:W-:Y:S02]  /*4c40*/  UMOV UR12, UR39 ;  /* 0x00000027000c7c82 */ /* 0x000fe40008000000 */
[----:B------:R-:W-:-:S04]  /*4c50*/  UISETP.NE.AND UP0, UPT, UR7, 0x3, UPT ;  /* 0x000000030700788c */ /* 0x000fc8000bf05270 */
[----:B------:R-:W-:Y:S02]  /*4c60*/  USEL UR8, URZ, 0x1, UP0 ;  /* 0x000000013f087887 */ /* 0x000fe40008000000 */
[----:B------:R-:W-:Y:S02]  /*4c70*/  USEL UR7, UR7, URZ, UP0 ;  /* 0x0000003f07077287 */ /* 0x000fe40008000000 */
[----:B------:R-:W-:-:S06]  /*4c80*/  ULOP3.LUT UR8, UR38, UR8, URZ, 0x3c, !UPT ;  /* 0x0000000826087292 */ /* 0x000fcc000f8e3c3f */
[----:B------:R-:W-:-:S07]  /*4c90*/  MOV R3, UR8 ;  /* 0x0000000800037c02 */ /* 0x000fce0008000f00 */
.L_x_29:
[----:B------:R-:W-:Y:S05]  /*4ca0*/  @!P0 BRA `(.L_x_23) ;  /* 0x0000000000048947 */ /* 0x000fea0003800000 */
[----:B------:R-:W-:Y:S01]  /*4cb0*/  BPT.TRAP 0x1 ;  /* 0x000000040000795c */ /* 0x000fe20000300000 */
.L_x_23:
[----:B------:R-:W0:Y:S01]  /*4cc0*/  S2UR UR9, SR_CgaCtaId ;  /* 0x00000000000979c3 */ /* 0x000e220000008800 */
[----:B------:R-:W-:Y:S01]  /*4cd0*/  UMOV UR8, 0x400 ;  /* 0x0000040000087882 */ /* 0x000fe20000000000 */
[----:B------:R-:W-:Y:S01]  /*4ce0*/  IMAD.U32 R4, RZ, RZ, UR7 ;  /* 0x00000007ff047e24 */ /* 0x000fe2000f8e00ff */
[----:B------:R-:W-:Y:S01]  /*4cf0*/  SHF.L.U32 R5, R3, 0x1f, RZ ;  /* 0x0000001f03057819 */ /* 0x000fe200000006ff */
[----:B0-----:R-:W-:-:S06]  /*4d00*/  ULEA UR8, UR9, UR8, 0x18 ;  /* 0x0000000809087291 */ /* 0x001fcc000f8ec03f */
[----:B------:R-:W-:-:S04]  /*4d10*/  IMAD.U32 R0, RZ, RZ, UR8 ;  /* 0x00000008ff007e24 */ /* 0x000fc8000f8e00ff */
[----:B------:R-:W-:-:S04]  /*4d20*/  IMAD R4, R4, 0x8, R0 ;  /* 0x0000000804047824 */ /* 0x000fc800078e0200 */
[----:B------:R0:W1:Y:S01]  /*4d30*/  SYNCS.PHASECHK.TRANS64.TRYWAIT P1, [R4+URZ], R5 ;  /* 0x00000005040075a7 */ /* 0x000062000802017f */
[----:B------:R-:W-:Y:S05]  /*4d40*/  @!P0 BRA `(.L_x_24) ;  /* 0x0000000000048947 */ /* 0x000fea0003800000 */
[----:B------:R-:W-:Y:S01]  /*4d50*/  BPT.TRAP 0x1 ;  /* 0x000000040000795c */ /* 0x000fe20000300000 */
.L_x_24:
[----:B-1----:R-:W-:Y:S05]  /*4d60*/  @P1 BRA `(.L_x_25) ;  /* 0x0000000000081947 */ /* 0x002fea0003800000 */
[----:B------:R-:W1:Y:S02]  /*4d70*/  SYNCS.PHASECHK.TRANS64.TRYWAIT P1, [R4+URZ], R5 ;  /* 0x00000005040075a7 */ /* 0x000e64000802017f */
[----:B-1----:R-:W-:Y:S05]  /*4d80*/  @!P1 BRA `(.L_x_26) ;  /* 0x0000016400309947 */ /* 0x002fea0003800000 */
.L_x_25:
        /* <DEDUP_REMOVED lines=64> */
[----:B--2---:R-:W2:Y:S04]  /*5190*/  LDL.LU.64 R24, [R1] ;  /* 0x0000000001187983 */ /* 0x004ea80000300a00 */
        /* <DEDUP_REMOVED lines=63> */
[----:B------:R-:W-:-:S02]  /*5590*/  ULEA UR13, UR7, UR4, 0xb ;  /* 0x00000004070d7291 */ /* 0x000fc4000f8e583f */
[----:B------:R-:W-:Y:S01]  /*55a0*/  ULEA UR14, UR7, UR5, 0xb ;  /* 0x00000005070e7291 */ /* 0x000fe2000f8e583f */
[----:B------:R-:W-:Y:S01]  /*55b0*/  STL [R1+0x2cc], R17 ;  /* 0x0002cc1101007387 */ /* 0x000fe20000100800 */
[----:B------:R-:W-:Y:S01]  /*55c0*/  UMOV UR9, 0x40000040 ;  /* 0x4000004000097882 */ /* 0x000fe20000000000 */
[----:B------:R-:W-:Y:S02]  /*55d0*/  UMOV UR11, 0x40000040 ;  /* 0x40000040000b7882 */ /* 0x000fe40000000000 */
[----:B------:R-:W-:Y:S01]  /*55e0*/  UMOV UR8, UR13 ;  /* 0x0000000d00087c82 */ /* 0x000fe20008000000 */
[----:B------:R-:W-:Y:S01]  /*55f0*/  STL [R1+0x2c8], R16 ;  /* 0x0002c81001007387 */ /* 0x000fe20000100800 */
[----:B------:R-:W-:-:S03]  /*5600*/  UMOV UR10, UR14 ;  /* 0x0000000e000a7c82 */ /* 0x000fc60008000000 */
[----:B------:R-:W-:Y:S04]  /*5610*/  STL [R1+0x2c4], R3 ;  /* 0x0002c40301007387 */ /* 0x000fe80000100800 */
[----:B------:R3:W-:Y:S04]  /*5620*/  STL [R1+0x2c0], R2 ;  /* 0x0002c00201007387 */ /* 0x0007e80000100800 */
[----:B------:R4:W-:Y:S01]  /*5630*/  STL [R1+0x2bc], R0 ;  /* 0x0002bc0001007387 */ /* 0x0009e20000100800 */
[----:B--2---:R-:W-:-:S06]  /*5640*/  WARPGROUP.ARRIVE ;  /* 0x00000000000079c5 */ /* 0x004fcc0000000000 */
[----:B------:R-:W-:Y:S03]  /*5650*/  HGMMA.64x256x8.F32.TF32 R24, gdesc[UR8], R24, gsb0 ;  /* 0x07e00000081879f0 */ /* 0x000fe60008002818 */
[----:B------:R-:W-:Y:S02]  /*5660*/  WARPGROUP.DEPBAR.LE gsb0, 0x0 ;  /* 0x00008000000079c5 */ /* 0x000fe40000010000 */
[----:B------:R-:W-:Y:S01]  /*5670*/  STL.64 [R1], R24 ;  /* 0x0000001801007387 */ /* 0x000fe20000100a00 */
[----:B---3--:R-:W-:Y:S01]  /*5680*/  IMAD.MOV.U32 R2, RZ, RZ, R150 ;  /* 0x000000ffff027224 */ /* 0x008fe200078e0096 */
[----:B------:R-:W-:Y:S01]  /*5690*/  MOV R12, R140 ;  /* 0x0000008c000c7202 */ /* 0x000fe20000000f00 */
[----:B----4-:R-:W-:Y:S01]  /*56a0*/  IMAD.MOV.U32 R0, RZ, RZ, R151 ;  /* 0x000000ffff007224 */ /* 0x010fe200078e0097 */
[----:B------:R-:W-:Y:S01]  /*56b0*/  STL.64 [R1+0x8], R26 ;  /* 0x0000081a01007387 */ /* 0x000fe20000100a00 */
[----:B01----:R-:W-:Y:S01]  /*56c0*/  IMAD.MOV.U32 R4, RZ, RZ, R148 ;  /* 0x000000ffff047224 */ /* 0x003fe200078e0094 */
        /* <DEDUP_REMOVED lines=28> */
[----:B------:R-:W-:Y:S01]  /*5890*/  STL.64 [R1+0x48], R42 ;  /* 0x0000482a01007387 */ /* 0x000fe20000100a00 */
[----:B------:R-:W-:Y:S02]  /*58a0*/  IMAD.MOV.U32 R19, RZ, RZ, R133 ;  /* 0x000000ffff137224 */ /* 0x000fe400078e0085 */
[----:B------:R-:W-:Y:S01]  /*58b0*/  IMAD.MOV.U32 R22, RZ, RZ, R130 ;  /* 0x000000ffff167224 */ /* 0x000fe200078e0082 */
[----:B------:R0:W-:Y:S01]  /*58c0*/  STL.64 [R1+0x50], R44 ;  /* 0x0000502c01007387 */ /* 0x0001e20000100a00 */
[----:B------:R-:W-:-:S02]  /*58d0*/  IMAD.MOV.U32 R21, RZ, RZ, R131 ;  /* 0x000000ffff157224 */ /* 0x000fc400078e0083 */
[----:B------:R-:W-:Y:S01]  /*58e0*/  IMAD.MOV.U32 R212, RZ, RZ, R128 ;  /* 0x000000ffffd47224 */ /* 0x000fe200078e0080 */
[----:B------:R-:W2:Y:S01]  /*58f0*/  LDL.LU.64 R150, [R1+0x780] ;  /* 0x0007800001967983 */ /* 0x000ea20000300a00 */
[----:B------:R-:W-:Y:S02]  /*5900*/  IMAD.MOV.U32 R23, RZ, RZ, R129 ;  /* 0x000000ffff177224 */ /* 0x000fe400078e0081 */
[----:B------:R-:W-:Y:S01]  /*5910*/  IMAD.MOV.U32 R211, RZ, RZ, R127 ;  /* 0x000000ffffd37224 */ /* 0x000fe200078e007f */
[----:B------:R-:W2:Y:S01]  /*5920*/  LDL.LU.64 R148, [R1+0x778] ;  /* 0x0007780001947983 */ /* 0x000ea20000300a00 */
[----:B------:R-:W-:Y:S02]  /*5930*/  IMAD.MOV.U32 R208, RZ, RZ, R124 ;  /* 0x000000ffffd07224 */ /* 0x000fe400078e007c */
[----:B------:R-:W-:Y:S01]  /*5940*/  IMAD.MOV.U32 R209, RZ, RZ, R125 ;  /* 0x000000ffffd17224 */ /* 0x000fe200078e007d */
[----:B------:R-:W2:Y:S01]  /*5950*/  LDL.LU.64 R146, [R1+0x770] ;  /* 0x0007700001927983 */ /* 0x000ea20000300a00 */
        /* <DEDUP_REMOVED lines=108> */
[----:B------:R-:W-:-:S03]  /*6020*/  IMAD.MOV.U32 R234, RZ, RZ, R47 ;  /* 0x000000ffffea7224 */ /* 0x000fc600078e002f */
        /* <DEDUP_REMOVED lines=14> */
[----:B0-----:R-:W2:Y:S04]  /*6110*/  LDL.LU.64 R44, [R1+0x5d8] ;  /* 0x0005d800012c7983 */ /* 0x001ea80000300a00 */
        /* <DEDUP_REMOVED lines=11> */
[----:B------:R-:W-:-:S02]  /*61d0*/  UMOV UR9, 0x40000040 ;  /* 0x4000004000097882 */ /* 0x000fc40000000000 */
[----:B------:R-:W-:Y:S01]  /*61e0*/  STL [R1+0x580], R152 ;  /* 0x0005809801007387 */ /* 0x000fe20000100800 */
[----:B--2---:R-:W-:-:S06]  /*61f0*/  WARPGROUP.ARRIVE ;  /* 0x00000000000079c5 */ /* 0x004fcc0000000000 */
        /* <DEDUP_REMOVED lines=49> */
[----:B------:R-:W-:Y:S01]  /*6510*/  MOV R146, R219 ;  /* 0x000000db00927202 */ /* 0x000fe20000000f00 */
        /* <DEDUP_REMOVED lines=42> */
[----:B------:R-:W-:Y:S02]  /*67c0*/  UIADD3 UR8, UR13, 0x2, URZ ;  /* 0x000000020d087890 */ /* 0x000fe4000fffe03f */
[----:B------:R-:W-:Y:S01]  /*67d0*/  UIADD3 UR10, UR14, 0x2, URZ ;  /* 0x000000020e0a7890 */ /* 0x000fe2000fffe03f */
[----:B------:R-:W-:Y:S01]  /*67e0*/  UMOV UR9, 0x40000040 ;  /* 0x4000004000097882 */ /* 0x000fe20000000000 */
[----:B------:R-:W-:Y:S01]  /*67f0*/  UMOV UR11, 0x40000040 ;  /* 0x40000040000b7882 */ /* 0x000fe20000000000 */
        /* <DEDUP_REMOVED lines=236> */
[----:B------:R-:W-:Y:S01]  /*76c0*/  STL.64 [R1+0x30], R36 ;  /* 0x0000302401007387 */ /* 0x000fe20000100a00 */
[----:B------:R-:W-:-:S03]  /*76d0*/  IMAD.MOV.U32 R5, RZ, RZ, R150 ;  /* 0x000000ffff057224 */ /* 0x000fc600078e0096 */
[----:B------:R-:W-:Y:S01]  /*76e0*/  STL.64 [R1+0x38], R38 ;  /* 0x0000382601007387 */ /* 0x000fe20000100a00 */
[----:B------:R-:W-:-:S03]  /*76f0*/  IMAD.MOV.U32 R4, RZ, RZ, R151 ;  /* 0x000000ffff047224 */ /* 0x000fc600078e0097 */
[----:B------:R-:W-:Y:S01]  /*7700*/  STL.64 [R1+0x40], R40 ;  /* 0x0000402801007387 */ /* 0x000fe20000100a00 */
[----:B------:R-:W-:-:S03]  /*7710*/  IMAD.MOV.U32 R7, RZ, RZ, R148 ;  /* 0x000000ffff077224 */ /* 0x000fc600078e0094 */
[----:B------:R-:W-:Y:S01]  /*7720*/  STL.64 [R1+0x48], R42 ;  /* 0x0000482a01007387 */ /* 0x000fe20000100a00 */
[----:B------:R-:W-:-:S03]  /*7730*/  IMAD.MOV.U32 R6, RZ, RZ, R149 ;  /* 0x000000ffff067224 */ /* 0x000fc600078e0095 */
[----:B------:R0:W-:Y:S01]  /*7740*/  STL.64 [R1+0x50], R44 ;  /* 0x0000502c01007387 */ /* 0x0001e20000100a00 */
[----:B------:R-:W-:Y:S02]  /*7750*/  IMAD.MOV.U32 R9, RZ, RZ, R146 ;  /* 0x000000ffff097224 */ /* 0x000fe400078e0092 */
[----:B------:R-:W-:Y:S01]  /*7760*/  IMAD.MOV.U32 R8, RZ, RZ, R147 ;  /* 0x000000ffff087224 */ /* 0x000fe200078e0093 */
[----:B------:R-:W3:Y:S01]  /*7770*/  LDL.LU.64 R150, [R1+0x4c8] ;  /* 0x0004c80001967983 */ /* 0x000ee20000300a00 */
[----:B------:R-:W-:Y:S01]  /*7780*/  IMAD.MOV.U32 R11, RZ, RZ, R144 ;  /* 0x000000ffff0b7224 */ /* 0x000fe200078e0090 */
[----:B------:R-:W-:Y:S01]  /*7790*/  MOV R13, R142 ;  /* 0x0000008e000d7202 */ /* 0x000fe20000000f00 */
[----:B------:R-:W-:Y:S01]  /*77a0*/  IMAD.MOV.U32 R10, RZ, RZ, R145 ;  /* 0x000000ffff0a7224 */ /* 0x000fe200078e0091 */
[----:B------:R-:W3:Y:S01]  /*77b0*/  LDL.LU.64 R148, [R1+0x4c0] ;  /* 0x0004c00001947983 */ /* 0x000ee20000300a00 */
[----:B------:R-:W-:-:S03]  /*77c0*/  IMAD.MOV.U32 R12, RZ, RZ, R143 ;  /* 0x000000ffff0c7224 */ /* 0x000fc600078e008f */
[----:B------:R-:W3:Y:S01]  /*77d0*/  LDL.LU.64 R146, [R1+0x4b8] ;  /* 0x0004b80001927983 */ /* 0x000ee20000300a00 */
[----:B------:R-:W-:Y:S02]  /*77e0*/  IMAD.MOV.U32 R15, RZ, RZ, R140 ;  /* 0x000000ffff0f7224 */ /* 0x000fe400078e008c */
        /* <DEDUP_REMOVED lines=352> */
[----:B------:R-:W-:Y:S01]  /*8df0*/  BPT.TRAP 0x1 ;  /* 0x000000040000795c */ /* 0x000fe20000300000 */
.L_x_27:
[----:B-----5:R-:W-:Y:S01]  /*8e00*/  ISETP.NE.AND P1, PT, R17, RZ, PT ;  /* 0x000000ff1100720c */ /* 0x020fe20003f25270 */
[----:B------:R-:W-:Y:S01]  /*8e10*/  IMAD.U32 R4, RZ, RZ, UR12 ;  /* 0x0000000cff047e24 */ /* 0x000fe2000f8e00ff */
[----:B------:R-:W-:-:S11]  /*8e20*/  UISETP.GT.U32.AND UP0, UPT, UR40, 0x1, UPT ;  /* 0x000000012800788c */ /* 0x000fd6000bf04070 */
[----:B------:R-:W-:-:S04]  /*8e30*/  @P1 IMAD R4, R4, 0x8, R0 ;  /* 0x0000000804041824 */ /* 0x000fc800078e0200 */
[----:B------:R-:W-:-:S05]  /*8e40*/  @P1 VIADD R4, R4, 0x18 ;  /* 0x0000001804041836 */ /* 0x000fca0000000000 */
[----:B------:R-:W-:-:S04]  /*8e50*/  @P1 PRMT R4, R152, 0x654, R4 ;  /* 0x0000065498041816 */ /* 0x000fc80000000004 */
[----:B------:R0:W-:Y:S01]  /*8e60*/  @P1 SYNCS.ARRIVE.TRANS64.RED.A1T0 RZ, [R4+URZ], RZ ;  /* 0x000000ff04ff19a7 */ /* 0x0001e2000810043f */
[----:B------:R-:W-:-:S13]  /*8e70*/  PLOP3.LUT P1, PT, PT, PT, UP0, 0x80, 0x0 ;  /* 0x000000000000781c */ /* 0x000fda0003f2f008 */
[----:B0-----:R-:W-:Y:S05]  /*8e80*/  @P1 BRA `(.L_x_28) ;  /* 0x0000000000041947 */ /* 0x001fea0003800000 */
[----:B------:R-:W-:Y:S01]  /*8e90*/  BPT.TRAP 0x1 ;  /* 0x000000040000795c */ /* 0x000fe20000300000 */
.L_x_28:
[----:B------:R-:W-:Y:S02]  /*8ea0*/  UISETP.GT.AND UP2, UPT, UR6, 0x1, UPT ;  /* 0x000000010600788c */ /* 0x000fe4000bf44270 */
[----:B------:R-:W-:Y:S02]  /*8eb0*/  UIADD3 UR7, UR7, 0x1, URZ ;  /* 0x0000000107077890 */ /* 0x000fe4000fffe03f */
[----:B------:R-:W-:Y:S02]  /*8ec0*/  UIADD3 UR12, UR12, 0x1, URZ ;  /* 0x000000010c0c7890 */ /* 0x000fe4000fffe03f */
[----:B------:R-:W-:Y:S01]  /*8ed0*/  PLOP3.LUT P1, PT, PT, PT, UP2, 0x80, 0x0 ;  /* 0x000000000000781c */ /* 0x000fe20003f2f028 */
[----:B------:R-:W-:Y:S02]  /*8ee0*/  UISETP.NE.AND UP0, UPT, UR7, 0x3, UPT ;  /* 0x000000030700788c */ /* 0x000fe4000bf05270 */
[----:B------:R-:W-:Y:S02]  /*8ef0*/  UISETP.NE.AND UP1, UPT, UR12, 0x3, UPT ;  /* 0x000000030c00788c */ /* 0x000fe4000bf25270 */
[----:B------:R-:W-:-:S02]  /*8f00*/  USEL UR8, URZ, 0x1, UP0 ;  /* 0x000000013f087887 */ /* 0x000fc40008000000 */
[----:B------:R-:W-:Y:S02]  /*8f10*/  UIADD3 UR6, UR6, -0x1, URZ ;  /* 0xffffffff06067890 */ /* 0x000fe4000fffe03f */
[----:B------:R-:W-:Y:S02]  /*8f20*/  USEL UR7, UR7, URZ, UP0 ;  /* 0x0000003f07077287 */ /* 0x000fe40008000000 */
[----:B------:R-:W-:Y:S01]  /*8f30*/  USEL UR12, UR12, URZ, UP1 ;  /* 0x0000003f0c0c7287 */ /* 0x000fe20008800000 */
[----:B------:R-:W-:Y:S01]  /*8f40*/  LOP3.LUT R3, R3, UR8, RZ, 0x3c, !PT ;  /* 0x0000000803037c12 */ /* 0x000fe2000f8e3cff */
[----:B------:R-:W-:Y:S10]  /*8f50*/  @P1 BRA `(.L_x_29) ;  /* 0xffffffbc00501947 */ /* 0x000ff4000383ffff */
.L_x_22:
[----:B-----5:R-:W0:Y:S02]  /*8f60*/  LDC R3, c[0x0][0x28c] ;  /* 0x0000a300ff037b82 */ /* 0x020e240000000800 */
[----:B0-----:R-:W-:-:S13]  /*8f70*/  ISETP.GE.AND P1, PT, R3, 0x1, PT ;  /* 0x000000010300780c */ /* 0x001fda0003f26270 */
[----:B------:R-:W-:Y:S05]  /*8f80*/  @!P1 BRA `(.L_x_30) ;  /* 0x0000000000549947 */ /* 0x000fea0003800000 */
[----:B------:R-:W-:Y:S05]  /*8f90*/  @!P0 BRA `(.L_x_31) ;  /* 0x0000000000048947 */ /* 0x000fea0003800000 */
[----:B------:R-:W-:Y:S01]  /*8fa0*/  BPT.TRAP 0x1 ;  /* 0x000000040000795c */ /* 0x000fe20000300000 */
.L_x_31:
[----:B------:R-:W-:Y:S01]  /*8fb0*/  ISETP.NE.AND P0, PT, R17, RZ, PT ;  /* 0x000000ff1100720c */ /* 0x000fe20003f05270 */
[----:B------:R-:W-:-:S12]  /*8fc0*/  BSSY B0, `(.L_x_32) ;  /* 0x000000d000007945 */ /* 0x000fd80003800000 */
[----:B------:R-:W-:Y:S05]  /*8fd0*/  @!P0 BRA `(.L_x_33) ;  /* 0x00000000002c8947 */ /* 0x000fea0003800000 */
[----:B------:R-:W-:-:S04]  /*8fe0*/  UISETP.LT.AND UP0, UPT, UR44, 0x1, UPT ;  /* 0x000000012c00788c */ /* 0x000fc8000bf01270 */
[----:B------:R-:W-:-:S04]  /*8ff0*/  USEL UR6, UR44, 0x1, UP0 ;  /* 0x000000012c067887 */ /* 0x000fc80008000000 */
[----:B------:R-:W-:-:S04]  /*9000*/  UIADD3 UR6, UR39, UR44, -UR6 ;  /* 0x0000002c27067290 */ /* 0x000fc8000fffe806 */
[----:B------:R-:W-:-:S04]  /*9010*/  UIMAD.WIDE.U32 UR4, UR6, -0x55555555, URZ ;  /* 0xaaaaaaab060478a5 */ /* 0x000fc8000f8e003f */
[----:B------:R-:W-:-:S04]  /*9020*/  USHF.R.U32.HI UR4, URZ, 0x1, UR5 ;  /* 0x000000013f047899 */ /* 0x000fc80008011605 */
[----:B------:R-:W-:-:S06]  /*9030*/  UIMAD UR6, UR4, -0x3, UR6 ;  /* 0xfffffffd040678a4 */ /* 0x000fcc000f8e0206 */
[----:B------:R-:W-:-:S05]  /*9040*/  IMAD.U32 R3, RZ, RZ, UR6 ;  /* 0x00000006ff037e24 */ /* 0x000fca000f8e00ff */
[----:B------:R-:W-:-:S05]  /*9050*/  LEA R0, R3, R0, 0x3 ;  /* 0x0000000003007211 */ /* 0x000fca00078e18ff */
[----:B------:R-:W-:-:S05]  /*9060*/  VIADD R0, R0, 0x18 ;  /* 0x0000001800007836 */ /* 0x000fca0000000000 */
[----:B------:R-:W-:-:S04]  /*9070*/  PRMT R0, R152, 0x654, R0 ;  /* 0x0000065498007816 */ /* 0x000fc80000000000 */
[----:B------:R0:W-:Y:S03]  /*9080*/  SYNCS.ARRIVE.TRANS64.RED.A1T0 RZ, [R0+URZ], RZ ;  /* 0x000000ff00ff79a7 */ /* 0x0001e6000810043f */
.L_x_33:
[----:B------:R-:W-:Y:S05]  /*9090*/  BSYNC B0 ;  /* 0x0000000000007941 */ /* 0x000fea0003800000 */
.L_x_32:
[----:B------:R-:W-:-:S06]  /*90a0*/  UISETP.GT.U32.AND UP0, UPT, UR40, 0x1, UPT ;  /* 0x000000012800788c */ /* 0x000fcc000bf04070 */
[----:B------:R-:W-:-:S13]  /*90b0*/  PLOP3.LUT P0, PT, PT, PT, UP0, 0x80, 0x0 ;  /* 0x000000000000781c */ /* 0x000fda0003f0f008 */
[----:B------:R-:W-:Y:S05]  /*90c0*/  @P0 BRA `(.L_x_30) ;  /* 0x0000000000040947 */ /* 0x000fea0003800000 */
[----:B------:R-:W-:Y:S01]  /*90d0*/  BPT.TRAP 0x1 ;  /* 0x000000040000795c */ /* 0x000fe20000300000 */
.L_x_30:
[----:B------:R-:W1:Y:S01]  /*90e0*/  S2R R8, SR_TID.X ;  /* 0x0000000000087919 */ /* 0x000e620000002100 */
[----:B------:R-:W-:Y:S01]  /*90f0*/  IMAD.MOV.U32 R19, RZ, RZ, 0x6540 ;  /* 0x00006540ff137424 */ /* 0x000fe200078e00ff */
[----:B------:R-:W-:Y:S02]  /*9100*/  UIMAD.WIDE UR6, UR41, 0x100, URZ ;  /* 0x00000100290678a5 */ /* 0x000fe4000f8e023f */
[----:B------:R-:W-:Y:S01]  /*9110*/  USHF.R.S32.HI UR10, URZ, 0x1f, UR43 ;  /* 0x0000001f3f0a7899 */ /* 0x000fe2000801142b */
[----:B------:R-:W-:Y:S01]  /*9120*/  ULDC.64 UR8, c[0x0][0x5d0] ;  /* 0x0001740000087ab9 */ /* 0x000fe20000000a00 */
[----:B------:R-:W-:Y:S02]  /*9130*/  USHF.L.U32 UR41, UR41, 0x8, URZ ;  /* 0x0000000829297899 */ /* 0x000fe4000800063f */
[----:B------:R-:W-:Y:S02]  /*9140*/  UIMAD UR4, UR10, UR8, URZ ;  /* 0x000000080a0472a4 */ /* 0x000fe4000f8e023f */
[----:B------:R-:W-:-:S02]  /*9150*/  UIADD3 UR39, UR44, UR39, URZ ;  /* 0x000000272c277290 */ /* 0x000fc4000fffe03f */
[----:B------:R-:W-:Y:S02]  /*9160*/  UIMAD UR4, UR43, UR9, UR4 ;  /* 0x000000092b0472a4 */ /* 0x000fe4000f8e0204 */
[----:B------:R-:W-:Y:S02]  /*9170*/  UISETP.GT.U32.AND UP1, UPT, UR39, 0x2, UPT ;  /* 0x000000022700788c */ /* 0x000fe4000bf24070 */
[----:B------:R-:W-:Y:S02]  /*9180*/  UISETP.GE.U32.AND UP2, UPT, UR44, 0x3, UPT ;  /* 0x000000032c00788c */ /* 0x000fe4000bf46070 */
[----:B------:R-:W-:Y:S01]  /*9190*/  UISETP.LT.U32.AND UP1, UPT, UR44, 0x3, UP1 ;  /* 0x000000032c00788c */ /* 0x000fe20008f21070 */
[--C-:B-1----:R-:W-:Y:S01]  /*91a0*/  SHF.R.U32.HI R4, RZ, 0x7, R8.reuse ;  /* 0x00000007ff047819 */ /* 0x102fe20000011608 */
[----:B------:R-:W-:Y:S01]  /*91b0*/  IMAD.SHL.U32 R18, R8, 0x2, RZ ;  /* 0x0000000208127824 */ /* 0x000fe200078e00ff */
[----:B------:R-:W-:Y:S02]  /*91c0*/  SHF.R.U32.HI R5, RZ, 0x2, R8 ;  /* 0x00000002ff057819 */ /* 0x000fe40000011608 */
[----:B------:R-:W-:-:S02]  /*91d0*/  LOP3.LUT R4, R4, 0x1, RZ, 0xc0, !PT ;  /* 0x0000000104047812 */ /* 0x000fc400078ec0ff */
[----:B------:R-:W-:Y:S02]  /*91e0*/  LOP3.LUT R6, R8, 0x60, RZ, 0xc0, !PT ;  /* 0x0000006008067812 */ /* 0x000fe400078ec0ff */
[----:B------:R-:W-:Y:S01]  /*91f0*/  LOP3.LUT R5, R5, 0x7, RZ, 0xc0, !PT ;  /* 0x0000000705057812 */ /* 0x000fe200078ec0ff */
[----:B------:R-:W-:Y:S01]  /*9200*/  IMAD.SHL.U32 R3, R4, 0x40, RZ ;  /* 0x0000004004037824 */ /* 0x000fe200078e00ff */
[----:B------:R-:W-:Y:S02]  /*9210*/  LOP3.LUT R18, R18, 0x6, RZ, 0xc0, !PT ;  /* 0x0000000612127812 */ /* 0x000fe400078ec0ff */
[----:B------:R-:W-:Y:S02]  /*9220*/  SHF.R.U32.HI R6, RZ, 0x1, R6 ;  /* 0x00000001ff067819 */ /* 0x000fe40000011606 */
[--C-:B------:R-:W-:Y:S02]  /*9230*/  LOP3.LUT R3, R3, 0x40, R5.reuse, 0xe2, !PT ;  /* 0x0000004003037812 */ /* 0x100fe400078ee205 */
[----:B------:R-:W-:Y:S01]  /*9240*/  PRMT R18, R18, R19, UR42 ;  /* 0x0000002a12127e16 */ /* 0x000fe20008000013 */
[----:B------:R-:W-:Y:S01]  /*9250*/  USHF.L.U32 UR42, UR42, 0x8, URZ ;  /* 0x000000082a2a7899 */ /* 0x000fe2000800063f */
[----:B0-----:R-:W-:Y:S01]  /*9260*/  IADD3 R0, RZ, -R6, -R5 ;  /* 0x80000006ff007210 */ /* 0x001fe20007ffe805 */
[----:B------:R-:W-:Y:S01]  /*9270*/  IMAD.MOV.U32 R5, RZ, RZ, -0x2 ;  /* 0xfffffffeff057424 */ /* 0x000fe200078e00ff */
[----:B------:R-:W-:Y:S01]  /*9280*/  LOP3.LUT R3, R3, UR6, R6, 0xfe, !PT ;  /* 0x0000000603037c12 */ /* 0x000fe2000f8efe06 */
[----:B------:R-:W-:Y:S01]  /*9290*/  IMAD.U32 R6, RZ, RZ, UR8 ;  /* 0x00000008ff067e24 */ /* 0x000fe2000f8e00ff */
[----:B------:R-:W-:Y:S01]  /*92a0*/  SHF.R.S32.HI R19, RZ, 0x1f, R18 ;  /* 0x0000001fff137819 */ /* 0x000fe20000011412 */
[----:B------:R-:W-:Y:S01]  /*92b0*/  ULDC UR8, c[0x0][0x284] ;  /* 0x0000a10000087ab9 */ /* 0x000fe20000000800 */
[----:B------:R-:W-:-:S02]  /*92c0*/  IMAD R0, R4, -0x40, R0 ;  /* 0xffffffc004007824 */ /* 0x000fc400078e0200 */
[----:B------:R-:W-:Y:S02]  /*92d0*/  IMAD.U32 R158, RZ, RZ, UR8 ;  /* 0x00000008ff9e7e24 */ /* 0x000fe4000f8e00ff */
[----:B------:R-:W-:-:S03]  /*92e0*/  IMAD.WIDE.U32 R6, R6, UR43, R18 ;  /* 0x0000002b06067c25 */ /* 0x000fc6000f8e0012 */
[----:B------:R-:W-:Y:S01]  /*92f0*/  IADD3 R158, R158, -UR41, R0 ;  /* 0x800000299e9e7c10 */ /* 0x000fe2000fffe000 */
[----:B------:R-:W-:Y:S01]  /*9300*/  VIADD R7, R7, UR4 ;  /* 0x0000000407077c36 */ /* 0x000fe20008000000 */
[----:B------:R-:W-:Y:S01]  /*9310*/  ULDC UR4, c[0x0][0x288] ;  /* 0x0000a20000047ab9 */ /* 0x000fe20000000800 */
[----:B------:R-:W-:Y:S01]  /*9320*/  LOP3.LUT R0, R8, 0x3, RZ, 0xc0, !PT ;  /* 0x0000000308007812 */ /* 0x000fe200078ec0ff */
[----:B------:R-:W-:-:S04]  /*9330*/  UISETP.GE.AND UP0, UPT, UR42, UR4, UPT ;  /* 0x000000042a00728c */ /* 0x000fc8000bf06270 */
[----:B------:R-:W-:Y:S01]  /*9340*/  UISETP.GE.OR UP0, UPT, UR41, UR8, UP0 ;  /* 0x000000082900728c */ /* 0x000fe20008706670 */
[----:B------:R-:W-:Y:S01]  /*9350*/  IMAD R0, R0, R5, UR4 ;  /* 0x0000000400007e24 */ /* 0x000fe2000f8e0205 */
[----:B------:R-:W-:Y:S02]  /*9360*/  UIMAD.WIDE.U32 UR4, UR39, -0x55555555, URZ ;  /* 0xaaaaaaab270478a5 */ /* 0x000fe4000f8e003f */
[----:B------:R-:W-:Y:S01]  /*9370*/  USEL UR8, URZ, 0x1, !UP1 ;  /* 0x000000013f087887 */ /* 0x000fe2000c800000 */
[----:B------:R-:W-:Y:S01]  /*9380*/  VIADD R0, R0, -UR42 ;  /* 0x8000002a00007c36 */ /* 0x000fe20008000000 */
[----:B------:R-:W-:Y:S01]  /*9390*/  PLOP3.LUT P0, PT, PT, PT, UP0, 0x80, 0x0 ;  /* 0x000000000000781c */ /* 0x000fe20003f0f008 */
[----:B------:R-:W-:Y:S02]  /*93a0*/  USHF.R.U32.HI UR4, URZ, 0x1, UR5 ;  /* 0x000000013f047899 */ /* 0x000fe40008011605 */
[----:B------:R-:W-:Y:S02]  /*93b0*/  ULOP3.LUT UR38, UR38, UR8, URZ, 0x3c, !UPT ;  /* 0x0000000826267292 */ /* 0x000fe4000f8e3c3f */
[----:B------:R-:W-:-:S02]  /*93c0*/  UIMAD UR39, UR4, -0x3, UR39 ;  /* 0xfffffffd042778a4 */ /* 0x000fc4000f8e0227 */
[----:B------:R-:W-:Y:S01]  /*93d0*/  @UP2 ULOP3.LUT UR38, UR38, 0x1, UR4, 0x78, !UPT ;  /* 0x0000000126262892 */ /* 0x000fe2000f8e7804 */
[----:B------:R-:W-:-:S05]  /*93e0*/  UMOV UR41, 0xffffffff ;  /* 0xffffffff00297882 */ /* 0x000fca0000000000 */
[----:B------:R-:W-:Y:S06]  /*93f0*/  @P0 BRA `(.L_x_34) ;  /* 0x000000fc00a00947 */ /* 0x000fec0003800000 */
[----:B------:R-:W-:Y:S01]  /*9400*/  FSETP.NEU.AND P0, PT, R16, RZ, PT ;  /* 0x000000ff1000720b */ /* 0x000fe20003f0d000 */
[----:B------:R-:W-:Y:S01]  /*9410*/  ULDC.64 UR8, c[0x0][0x5c8] ;  /* 0x0001720000087ab9 */ /* 0x000fe20000000a00 */
[----:B------:R-:W-:Y:S01]  /*9420*/  ISETP.GT.AND P3, PT, R158, RZ, PT ;  /* 0x000000ff9e00720c */ /* 0x000fe20003f64270 */
[----:B------:R-:W-:Y:S01]  /*9430*/  UIMAD UR4, UR7, UR8, URZ ;  /* 0x00000008070472a4 */ /* 0x000fe2000f8e023f */
[----:B------:R-:W-:Y:S01]  /*9440*/  IMAD.U32 R10, RZ, RZ, UR9 ;  /* 0x00000009ff0a7e24 */ /* 0x000fe2000f8e00ff */
[----:B------:R-:W-:Y:S01]  /*9450*/  BSSY B0, `(.L_x_34) ;  /* 0x0000fe2000007945 */ /* 0x000fe20003800000 */
[----:B------:R-:W-:Y:S01]  /*9460*/  IMAD.WIDE.U32 R6, R3, UR8, R6 ;  /* 0x0000000803067c25 */ /* 0x000fe2000f8e0006 */
[----:B------:R-:W-:-:S03]  /*9470*/  ISETP.GT.AND P1, PT, R0, RZ, P3 ;  /* 0x000000ff0000720c */ /* 0x000fc60001f24270 */
[----:B------:R-:W-:-:S04]  /*9480*/  IMAD R10, R3, R10, UR4 ;  /* 0x00000004030a7e24 */ /* 0x000fc8000f8e020a */
[----:B------:R-:W-:Y:S01]  /*9490*/  IMAD.IADD R10, R7, 0x1, R10 ;  /* 0x00000001070a7824 */ /* 0x000fe200078e020a */
[----:B------:R-:W-:Y:S06]  /*94a0*/  @!P0 BRA `(.L_x_35) ;  /* 0x000000ac003c8947 */ /* 0x000fec0003800000 */
[----:B------:R-:W0:Y:S01]  /*94b0*/  LDC.64 R22, c[0x0][0x5b8] ;  /* 0x00016e00ff167b82 */ /* 0x000e220000000a00 */
[----:B------:R-:W2:Y:S01]  /*94c0*/  LDL.LU R11, [R1] ;  /* 0x00000000010b7983 */ /* 0x000ea20000300800 */
[----:B------:R-:W-:-:S06]  /*94d0*/  ULDC.64 UR4, c[0x0][0x5c0] ;  /* 0x0001700000047ab9 */ /* 0x000fcc0000000a00 */
[----:B------:R-:W1:Y:S08]  /*94e0*/  LDC.64 R14, c[0x0][0x5b0] ;  /* 0x00016c00ff0e7b82 */ /* 0x000e700000000a00 */
[----:B------:R-:W3:Y:S01]  /*94f0*/  LDC.64 R12, c[0x0][0x5a8] ;  /* 0x00016a00ff0c7b82 */ /* 0x000ee20000000a00 */
[C---:B0-----:R-:W-:Y:S02]  /*9500*/  IMAD R159, R22.reuse, UR10, RZ ;  /* 0x0000000a169f7c24 */ /* 0x041fe4000f8e02ff */
[----:B------:R-:W-:-:S04]  /*9510*/  IMAD.WIDE.U32 R154, R22, UR43, R18 ;  /* 0x0000002b169a7c25 */ /* 0x000fc8000f8e0012 */
[----:B------:R-:W-:Y:S01]  /*9520*/  IMAD R159, R23, UR43, R159 ;  /* 0x0000002b179f7c24 */ /* 0x000fe2000f8e029f */
[----:B------:R-:W-:Y:S01]  /*9530*/  MOV R20, R154 ;  /* 0x0000009a00147202 */ /* 0x000fe20000000f00 */
[----:B-1----:R-:W-:Y:S02]  /*9540*/  IMAD R153, R14, UR7, RZ ;  /* 0x000000070e997c24 */ /* 0x002fe4000f8e02ff */
[----:B------:R-:W-:Y:S02]  /*9550*/  IMAD.IADD R21, R155, 0x1, R159 ;  /* 0x000000019b157824 */ /* 0x000fe400078e029f */
[C---:B------:R-:W-:Y:S02]  /*9560*/  IMAD R153, R3.reuse, R15, R153 ;  /* 0x0000000f03997224 */ /* 0x040fe400078e0299 */
[----:B------:R-:W-:-:S04]  /*9570*/  IMAD.WIDE.U32 R4, R3, R14, R20 ;  /* 0x0000000e03047225 */ /* 0x000fc800078e0014 */
[----:B------:R-:W-:Y:S01]  /*9580*/  IMAD.IADD R5, R5, 0x1, R153 ;  /* 0x0000000105057824 */ /* 0x000fe200078e0299 */
[----:B---3--:R-:W-:-:S04]  /*9590*/  LEA R8, P0, R4, R12, 0x2 ;  /* 0x0000000c04087211 */ /* 0x008fc800078010ff */
[----:B------:R-:W-:-:S05]  /*95a0*/  LEA.HI.X R9, R4, R13, R5, 0x2, P0 ;  /* 0x0000000d04097211 */ /* 0x000fca00000f1405 */
[----:B------:R-:W3:Y:S01]  /*95b0*/  @P1 LDG.E.LTC128B R23, desc[UR36][R8.64] ;  /* 0x0000002408171981 */ /* 0x000ee2000c1e1920 */
[C---:B------:R-:W-:Y:S01]  /*95c0*/  LEA R4, P0, R6.reuse, UR4, 0x2 ;  /* 0x0000000406047c11 */ /* 0x040fe2000f8010ff */
[----:B------:R-:W-:Y:S03]  /*95d0*/  BSSY B1, `(.L_x_36) ;  /* 0x0000010000017945 */ /* 0x000fe60003800000 */
[----:B------:R-:W-:Y:S02]  /*95e0*/  LEA.HI.X R5, R6, UR5, R10, 0x2, P0 ;  /* 0x0000000506057c11 */ /* 0x000fe400080f140a */
[----:B---3--:R-:W-:-:S05]  /*95f0*/  LOP3.LUT R7, R23, 0xffffe000, RZ, 0xc0, !PT ;  /* 0xffffe00017077812 */ /* 0x008fca00078ec0ff */
[----:B------:R-:W-:-:S04]  /*9600*/  FMUL R7, R7, R16 ;  /* 0x0000001007077220 */ /* 0x000fc80000400000 */
[----:B--2---:R-:W-:-:S05]  /*9610*/  FFMA R7, R11, R2, R7 ;  /* 0x000000020b077223 */ /* 0x004fca0000000007 */
[----:B------:R-:W-:-:S05]  /*9620*/  F2FP.TF32.F32.PACK_B R7, R7 ;  /* 0x00000007ff07723e */ /* 0x000fca00024050ff */
[----:B------:R0:W-:Y:S02]  /*9630*/  @P1 STG.E desc[UR36][R4.64], R7 ;  /* 0x0000000704001986 */ /* 0x0001e4000c101924 */
[----:B0-----:R-:W-:-:S04]  /*9640*/  IMAD.WIDE.U32 R6, R3, R14, R18 ;  /* 0x0000000e03067225 */ /* 0x001fc800078e0012 */
[----:B------:R-:W-:Y:S02]  /*9650*/  IMAD.IADD R7, R153, 0x1, R7 ;  /* 0x0000000199077824 */ /* 0x000fe400078e0207 */
[----:B------:R-:W-:-:S04]  /*9660*/  IMAD.WIDE.U32 R6, R22, UR43, R6 ;  /* 0x0000002b16067c25 */ /* 0x000fc8000f8e0006 */
[----:B------:R-:W-:Y:S01]  /*9670*/  IMAD.IADD R7, R159, 0x1, R7 ;  /* 0x000000019f077824 */ /* 0x000fe200078e0207 */
[----:B------:R-:W-:-:S04]  /*9680*/  LEA R10, P0, R6, R12, 0x2 ;  /* 0x0000000c060a7211 */ /* 0x000fc800078010ff */
[----:B------:R-:W-:Y:S02]  /*9690*/  LEA.HI.X R11, R6, R13, R7, 0x2, P0 ;  /* 0x0000000d060b7211 */ /* 0x000fe400000f1407 */
[----:B------:R-:W-:-:S13]  /*96a0*/  ISETP.GT.AND P0, PT, R0, 0x1, P3 ;  /* 0x000000010000780c */ /* 0x000fda0001f04270 */
[----:B------:R-:W-:Y:S05]  /*96b0*/  @!P0 BRA `(.L_x_37) ;  /* 0x0000000000048947 */ /* 0x000fea0003800000 */
[----:B------:R0:W5:Y:S02]  /*96c0*/  LDG.E.LTC128B R23, desc[UR36][R10.64+0x4] ;  /* 0x000004240a177981 */ /* 0x000164000c1e1920 */
.L_x_37:
[----:B------:R-:W-:Y:S05]  /*96d0*/  BSYNC B1 ;  /* 0x0000000000017941 */ /* 0x000fea0003800000 */
.L_x_36:
[----:B------:R-:W2:Y:S01]  /*96e0*/  LDL.LU R7, [R1+0x4] ;  /* 0x0000040001077983 */ /* 0x000ea20000300800 */
[----:B-----5:R-:W-:Y:S01]  /*96f0*/  LOP3.LUT R6, R23, 0xffffe000, RZ, 0xc0, !PT ;  /* 0xffffe00017067812 */ /* 0x020fe200078ec0ff */
[C---:B------:R-:W-:Y:S01]  /*9700*/  IMAD.SHL.U32 R156, R14.reuse, 0x8, RZ ;  /* 0x000000080e9c7824 */ /* 0x040fe200078e00ff */
[----:B------:R-:W-:Y:S01]  /*9710*/  SHF.L.U64.HI R157, R14, 0x3, R15 ;  /* 0x000000030e9d7819 */ /* 0x000fe2000001020f */
[----:B------:R-:W3:Y:S02]  /*9720*/  LDL.LU R160, [R1+0x8] ;  /* 0x0000080001a07983 */ /* 0x000ee40000300800 */
[----:B------:R-:W-:-:S04]  /*9730*/  FMUL R6, R6, R16 ;  /* 0x0000001006067220 */ /* 0x000fc80000400000 */
[----:B--2---:R-:W-:-:S05]  /*9740*/  FFMA R6, R7, R2, R6 ;  /* 0x0000000207067223 */ /* 0x004fca0000000006 */
[----:B------:R-:W-:-:S05]  /*9750*/  F2FP.TF32.F32.PACK_B R6, R6 ;  /* 0x00000006ff06723e */ /* 0x000fca00024050ff */
[----:B------:R1:W-:Y:S01]  /*9760*/  @P0 STG.E desc[UR36][R4.64+0x4], R6 ;  /* 0x0000040604000986 */ /* 0x0003e2000c101924 */
[----:B------:R-:W-:-:S04]  /*9770*/  ISETP.GT.AND P0, PT, R158, 0x8, PT ;  /* 0x000000089e00780c */ /* 0x000fc80003f04270 */
[----:B------:R-:W-:Y:S01]  /*9780*/  ISETP.GT.AND P1, PT, R0, RZ, P0 ;  /* 0x000000ff0000720c */ /* 0x000fe20000724270 */
[----:B-1----:R-:W-:-:S04]  /*9790*/  IMAD.WIDE.U32 R6, R3, R14, R156 ;  /* 0x0000000e03067225 */ /* 0x002fc800078e009c */
[----:B------:R-:W-:Y:S01]  /*97a0*/  IMAD.IADD R153, R153, 0x1, R7 ;  /* 0x0000000199997824 */ /* 0x000fe200078e0207 */
[----:B------:R-:W-:-:S05]  /*97b0*/  IADD3 R7, P2, R154, R6, RZ ;  /* 0x000000069a077210 */ /* 0x000fca0007f5e0ff */
[----:B------:R-:W-:Y:S01]  /*97c0*/  IMAD.X R9, R153, 0x1, R21, P2 ;  /* 0x0000000199097824 */ /* 0x000fe200010e0615 */
[----:B------:R-:W-:-:S04]  /*97d0*/  LEA R8, P2, R7, R12, 0x2 ;  /* 0x0000000c07087211 */ /* 0x000fc800078410ff */
[----:B------:R-:W-:-:S05]  /*97e0*/  LEA.HI.X R9, R7, R13, R9, 0x2, P2 ;  /* 0x0000000d07097211 */ /* 0x000fca00010f1409 */
[----:B------:R1:W2:Y:S01]  /*97f0*/  @P1 LDG.E.LTC128B R23, desc[UR36][R8.64] ;  /* 0x0000002408171981 */ /* 0x0002a2000c1e1920 */
[----:B------:R-:W-:Y:S01]  /*9800*/  IADD3 R6, P2, R18, R6, RZ ;  /* 0x0000000612067210 */ /* 0x000fe20007f5e0ff */
[----:B------:R-:W-:Y:S01]  /*9810*/  IMAD.U32 R161, RZ, RZ, UR8 ;  /* 0x00000008ffa17e24 */ /* 0x000fe2000f8e00ff */
[----:B------:R-:W-:Y:S01]  /*9820*/  ISETP.GT.AND P4, PT, R0, 0x1, P0 ;  /* 0x000000010000780c */ /* 0x000fe20000784270 */
[----:B------:R-:W-:Y:S02]  /*9830*/  BSSY B1, `(.L_x_38) ;  /* 0x0000013000017945 */ /* 0x000fe40003800000 */
[----:B------:R-:W-:Y:S02]  /*9840*/  IMAD.X R7, R19, 0x1, R153, P2 ;  /* 0x0000000113077824 */ /* 0x000fe400010e0699 */
[----:B------:R-:W-:Y:S02]  /*9850*/  IMAD.SHL.U32 R161, R161, 0x20, RZ ;  /* 0x00000020a1a17824 */ /* 0x000fe400078e00ff */
[----:B------:R-:W-:-:S04]  /*9860*/  IMAD.WIDE.U32 R6, R22, UR43, R6 ;  /* 0x0000002b16067c25 */ /* 0x000fc8000f8e0006 */
[----:B------:R-:W-:Y:S01]  /*9870*/  IMAD.IADD R7, R159, 0x1, R7 ;  /* 0x000000019f077824 */ /* 0x000fe200078e0207 */
[----:B-1----:R-:W-:-:S04]  /*9880*/  LEA R8, P2, R6, R12, 0x2 ;  /* 0x0000000c06087211 */ /* 0x002fc800078410ff */
[----:B------:R-:W-:Y:S01]  /*9890*/  LEA.HI.X R9, R6, R13, R7, 0x2, P2 ;  /* 0x0000000d06097211 */ /* 0x000fe200010f1407 */
[----:B------:R-:W-:Y:S01]  /*98a0*/  IMAD.U32 R6, RZ, RZ, UR8 ;  /* 0x00000008ff067e24 */ /* 0x000fe2000f8e00ff */
[----:B--2---:R-:W-:-:S05]  /*98b0*/  LOP3.LUT R153, R23, 0xffffe000, RZ, 0xc0, !PT ;  /* 0xffffe00017997812 */ /* 0x004fca00078ec0ff */
[----:B------:R-:W-:-:S04]  /*98c0*/  FMUL R153, R153, R16 ;  /* 0x0000001099997220 */ /* 0x000fc80000400000 */
[----:B---3--:R-:W-:Y:S01]  /*98d0*/  FFMA R153, R160, R2, R153 ;  /* 0x00000002a0997223 */ /* 0x008fe20000000099 */
[----:B------:R-:W-:-:S04]  /*98e0*/  IMAD.U32 R160, RZ, RZ, UR9 ;  /* 0x00000009ffa07e24 */ /* 0x000fc8000f8e00ff */
[----:B------:R-:W-:Y:S02]  /*98f0*/  F2FP.TF32.F32.PACK_B R153, R153 ;  /* 0x00000099ff99723e */ /* 0x000fe400024050ff */
[----:B------:R-:W-:Y:S02]  /*9900*/  SHF.L.U64.HI R160, R6, 0x5, R160 ;  /* 0x0000000506a07819 */ /* 0x000fe400000102a0 */
[----:B------:R-:W-:-:S04]  /*9910*/  IADD3 R6, P2, R161, R4, RZ ;  /* 0x00000004a1067210 */ /* 0x000fc80007f5e0ff */
[----:B------:R-:W-:-:S05]  /*9920*/  IADD3.X R7, R160, R5, RZ, P2, !PT ;  /* 0x00000005a0077210 */ /* 0x000fca00017fe4ff */
[----:B------:R1:W-:Y:S01]  /*9930*/  @P1 STG.E desc[UR36][R6.64], R153 ;  /* 0x0000009906001986 */ /* 0x0003e2000c101924 */
[----:B------:R-:W-:Y:S05]  /*9940*/  @!P4 BRA `(.L_x_39) ;  /* 0x000000000004c947 */ /* 0x000fea0003800000 */
[----:B------:R2:W5:Y:S02]  /*9950*/  LDG.E.LTC128B R23, desc[UR36][R8.64+0x4] ;  /* 0x0000042408177981 */ /* 0x000564000c1e1920 */
.L_x_39:
[----:B------:R-:W-:Y:S05]  /*9960*/  BSYNC B1 ;  /* 0x0000000000017941 */ /* 0x000fea0003800000 */
.L_x_38:
[----:B------:R-:W3:Y:S01]  /*9970*/  LDL.LU R162, [R1+0xc] ;  /* 0x00000c0001a27983 */ /* 0x000ee20000300800 */
[----:B-1---5:R-:W-:Y:S01]  /*9980*/  LOP3.LUT R153, R23, 0xffffe000, RZ, 0xc0, !PT ;  /* 0xffffe00017997812 */ /* 0x022fe200078ec0ff */
[----:B------:R-:W-:Y:S01]  /*9990*/  BSSY B1, `(.L_x_40) ;  /* 0x0000009000017945 */ /* 0x000fe20003800000 */
[----:B------:R-:W-:-:S03]  /*99a0*/  ISETP.GT.AND P1, PT, R0, 0x8, P3 ;  /* 0x000000080000780c */ /* 0x000fc60001f24270 */
[----:B------:R-:W-:-:S04]  /*99b0*/  FMUL R153, R153, R16 ;  /* 0x0000001099997220 */ /* 0x000fc80000400000 */
[----:B---3--:R-:W-:-:S05]  /*99c0*/  FFMA R153, R162, R2, R153 ;  /* 0x00000002a2997223 */ /* 0x008fca0000000099 */
[----:B------:R-:W-:-:S05]  /*99d0*/  F2FP.TF32.F32.PACK_B R153, R153 ;  /* 0x00000099ff99723e */ /* 0x000fca00024050ff */
[----:B------:R1:W-:Y:S02]  /*99e0*/  @P4 STG.E desc[UR36][R6.64+0x4], R153 ;  /* 0x0000049906004986 */ /* 0x0003e4000c101924 */
[----:B-1----:R-:W-:Y:S01]  /*99f0*/  IMAD.MOV.U32 R153, RZ, RZ, R23 ;  /* 0x000000ffff997224 */ /* 0x002fe200078e0017 */
[----:B------:R-:W-:Y:S06]  /*9a00*/  @!P1 BRA `(.L_x_41) ;  /* 0x0000000000049947 */ /* 0x000fec0003800000 */
[----:B------:R1:W5:Y:S02]  /*9a10*/  LDG.E.LTC128B R153, desc[UR36][R10.64+0x20] ;  /* 0x000020240a997981 */ /* 0x000364000c1e1920 */
.L_x_41:
[----:B------:R-:W-:Y:S05]  /*9a20*/  BSYNC B1 ;  /* 0x0000000000017941 */ /* 0x000fea0003800000 */
.L_x_40:
[----:B------:R-:W3:Y:S01]  /*9a30*/  LDL.LU R162, [R1+0x10] ;  /* 0x0000100001a27983 */ /* 0x000ee20000300800 */
[----:B-----5:R-:W-:Y:S01]  /*9a40*/  LOP3.LUT R23, R153, 0xffffe000, RZ, 0xc0, !PT ;  /* 0xffffe00099177812 */ /* 0x020fe200078ec0ff */
[----:B------:R-:W-:Y:S01]  /*9a50*/  BSSY B1, `(.L_x_42) ;  /* 0x0000008000017945 */ /* 0x000fe20003800000 */
[----:B------:R-:W-:-:S03]  /*9a60*/  ISETP.GT.AND P2, PT, R0, 0x9, P3 ;  /* 0x000000090000780c */ /* 0x000fc60001f44270 */
[----:B------:R-:W-:-:S04]  /*9a70*/  FMUL R23, R23, R16 ;  /* 0x0000001017177220 */ /* 0x000fc80000400000 */
[----:B---3--:R-:W-:-:S05]  /*9a80*/  FFMA R23, R162, R2, R23 ;  /* 0x00000002a2177223 */ /* 0x008fca0000000017 */
[----:B------:R-:W-:-:S05]  /*9a90*/  F2FP.TF32.F32.PACK_B R23, R23 ;  /* 0x00000017ff17723e */ /* 0x000fca00024050ff */
[----:B------:R3:W-:Y:S01]  /*9aa0*/  @P1 STG.E desc[UR36][R4.64+0x20], R23 ;  /* 0x0000201704001986 */ /* 0x0007e2000c101924 */
[----:B------:R-:W-:Y:S05]  /*9ab0*/  @!P2 BRA `(.L_x_43) ;  /* 0x000000000004a947 */ /* 0x000fea0003800000 */
[----:B------:R4:W5:Y:S02]  /*9ac0*/  LDG.E.LTC128B R153, desc[UR36][R10.64+0x24] ;  /* 0x000024240a997981 */ /* 0x000964000c1e1920 */
.L_x_43:
[----:B------:R-:W-:Y:S05]  /*9ad0*/  BSYNC B1 ;  /* 0x0000000000017941 */ /* 0x000fea0003800000 */
.L_x_42:
[----:B------:R-:W2:Y:S01]  /*9ae0*/  LDL.LU R162, [R1+0x14] ;  /* 0x0000140001a27983 */ /* 0x000ea20000300800 */
[----:B---3-5:R-:W-:Y:S01]  /*9af0*/  LOP3.LUT R23, R153, 0xffffe000, RZ, 0xc0, !PT ;  /* 0xffffe00099177812 */ /* 0x028fe200078ec0ff */
[----:B------:R-:W-:Y:S01]  /*9b00*/  BSSY B1, `(.L_x_44) ;  /* 0x0000008000017945 */ /* 0x000fe20003800000 */
[----:B------:R-:W-:-:S03]  /*9b10*/  ISETP.GT.AND P1, PT, R0, 0x8, P0 ;  /* 0x000000080000780c */ /* 0x000fc60000724270 */
[----:B------:R-:W-:-:S04]  /*9b20*/  FMUL R23, R23, R16 ;  /* 0x0000001017177220 */ /* 0x000fc80000400000 */
[----:B--2---:R-:W-:-:S05]  /*9b30*/  FFMA R23, R162, R2, R23 ;  /* 0x00000002a2177223 */ /* 0x004fca0000000017 */
[----:B------:R-:W-:-:S05]  /*9b40*/  F2FP.TF32.F32.PACK_B R23, R23 ;  /* 0x00000017ff17723e */ /* 0x000fca00024050ff */
[----:B------:R2:W-:Y:S01]  /*9b50*/  @P2 STG.E desc[UR36][R4.64+0x24], R23 ;  /* 0x0000241704002986 */ /* 0x0005e2000c101924 */
[----:B------:R-:W-:Y:S05]  /*9b60*/  @!P1 BRA `(.L_x_45) ;  /* 0x0000000000049947 */ /* 0x000fea0003800000 */
[----:B------:R3:W5:Y:S02]  /*9b70*/  LDG.E.LTC128B R153, desc[UR36][R8.64+0x20] ;  /* 0x0000202408997981 */ /* 0x000764000c1e1920 */
.L_x_45:
[----:B------:R-:W-:Y:S05]  /*9b80*/  BSYNC B1 ;  /* 0x0000000000017941 */ /* 0x000fea0003800000 */
.L_x_44:
[----:B------:R-:W4:Y:S01]  /*9b90*/  LDL.LU R162, [R1+0x18] ;  /* 0x0000180001a27983 */ /* 0x000f220000300800 */
[----:B--2--5:R-:W-:Y:S01]  /*9ba0*/  LOP3.LUT R23, R153, 0xffffe000, RZ, 0xc0, !PT ;  /* 0xffffe00099177812 */ /* 0x024fe200078ec0ff */
[----:B------:R-:W-:Y:S01]  /*9bb0*/  BSSY B1, `(.L_x_46) ;  /* 0x0000008000017945 */ /* 0x000fe20003800000 */
[----:B------:R-:W-:-:S03]  /*9bc0*/  ISETP.GT.AND P2, PT, R0, 0x9, P0 ;  /* 0x000000090000780c */ /* 0x000fc60000744270 */
[----:B------:R-:W-:-:S04]  /*9bd0*/  FMUL R23, R23, R16 ;  /* 0x0000001017177220 */ /* 0x000fc80000400000 */
[----:B----4-:R-:W-:-:S05]  /*9be0*/  FFMA R23, R162, R2, R23 ;  /* 0x00000002a2177223 */ /* 0x010fca0000000017 */
[----:B------:R-:W-:-:S05]  /*9bf0*/  F2FP.TF32.F32.PACK_B R23, R23 ;  /* 0x00000017ff17723e */ /* 0x000fca00024050ff */
[----:B------:R2:W-:Y:S01]  /*9c00*/  @P1 STG.E desc[UR36][R6.64+0x20], R23 ;  /* 0x0000201706001986 */ /* 0x0005e2000c101924 */
[----:B------:R-:W-:Y:S05]  /*9c10*/  @!P2 BRA `(.L_x_47) ;  /* 0x000000000004a947 */ /* 0x000fea0003800000 */
[----:B------:R4:W5:Y:S02]  /*9c20*/  LDG.E.LTC128B R153, desc[UR36][R8.64+0x24] ;  /* 0x0000242408997981 */ /* 0x000964000c1e1920 */
.L_x_47:
[----:B------:R-:W-:Y:S05]  /*9c30*/  BSYNC B1 ;  /* 0x0000000000017941 */ /* 0x000fea0003800000 */
.L_x_46:
[----:B------:R-:W3:Y:S01]  /*9c40*/  LDL.LU R162, [R1+0x1c] ;  /* 0x00001c0001a27983 */ /* 0x000ee20000300800 */
[----:B--2--5:R-:W-:Y:S01]  /*9c50*/  LOP3.LUT R23, R153, 0xffffe000, RZ, 0xc0, !PT ;  /* 0xffffe00099177812 */ /* 0x024fe200078ec0ff */
        /* <DEDUP_REMOVED lines=8> */
.L_x_49:
[----:B------:R-:W-:Y:S05]  /*9ce0*/  BSYNC B1 ;  /* 0x0000000000017941 */ /* 0x000fea0003800000 */
.L_x_48:
        /* <DEDUP_REMOVED lines=10> */
.L_x_51:
[----:B------:R-:W-:Y:S05]  /*9d90*/  BSYNC B1 ;  /* 0x0000000000017941 */ /* 0x000fea0003800000 */
.L_x_50:
        /* <DEDUP_REMOVED lines=10> */
.L_x_53:
[----:B------:R-:W-:Y:S05]  /*9e40*/  BSYNC B1 ;  /* 0x0000000000017941 */ /* 0x000fea0003800000 */
.L_x_52:
        /* <DEDUP_REMOVED lines=10> */
.L_x_55:
[----:B------:R-:W-:Y:S05]  /*9ef0*/  BSYNC B1 ;  /* 0x0000000000017941 */ /* 0x000fea0003800000 */
.L_x_54:
        /* <DEDUP_REMOVED lines=10> */
.L_x_57:
[----:B------:R-:W-:Y:S05]  /*9fa0*/  BSYNC B1 ;  /* 0x0000000000017941 */ /* 0x000fea0003800000 */
.L_x_56:
        /* <DEDUP_REMOVED lines=10> */
.L_x_59:
[----:B------:R-:W-:Y:S05]  /*a050*/  BSYNC B1 ;  /* 0x0000000000017941 */ /* 0x000fea0003800000 */
.L_x_58:
        /* <DEDUP_REMOVED lines=10> */
.L_x_61:
[----:B------:R-:W-:Y:S05]  /*a100*/  BSYNC B1 ;  /* 0x0000000000017941 */ /* 0x000fea0003800000 */
.L_x_60:
        /* <DEDUP_REMOVED lines=10> */
.L_x_63:
[----:B------:R-:W-:Y:S05]  /*a1b0*/  BSYNC B1 ;  /* 0x0000000000017941 */ /* 0x000fea0003800000 */
.L_x_62:
        /* <DEDUP_REMOVED lines=10> */
.L_x_65:
[----:B------:R-:W-:Y:S05]  /*a260*/  BSYNC B1 ;  /* 0x0000000000017941 */ /* 0x000fea0003800000 */
.L_x_64:
        /* <DEDUP_REMOVED lines=10> */
.L_x_67:
[----:B------:R-:W-:Y:S05]  /*a310*/  BSYNC B1 ;  /* 0x0000000000017941 */ /* 0x000fea0003800000 */
.L_x_66:
        /* <DEDUP_REMOVED lines=10> */
.L_x_69:
[----:B------:R-:W-:Y:S05]  /*a3c0*/  BSYNC B1 ;  /* 0x0000000000017941 */ /* 0x000fea0003800000 */
.L_x_68:
        /* <DEDUP_REMOVED lines=10> */
.L_x_71:
[----:B------:R-:W-:Y:S05]  /*a470*/  BSYNC B1 ;  /* 0x0000000000017941 */ /* 0x000fea0003800000 */
.L_x_70:
        /* <DEDUP_REMOVED lines=10> */
.L_x_73:
[----:B------:R-:W-:Y:S05]  /*a520*/  BSYNC B1 ;  /* 0x0000000000017941 */ /* 0x000fea0003800000 */
.L_x_72:
        /* <DEDUP_REMOVED lines=10> */
.L_x_75:
[----:B------:R-:W-:Y:S05]  /*a5d0*/  BSYNC B1 ;  /* 0x0000000000017941 */ /* 0x000fea0003800000 */
.L_x_74:
        /* <DEDUP_REMOVED lines=10> */
.L_x_77:
[----:B------:R-:W-:Y:S05]  /*a680*/  BSYNC B1 ;  /* 0x0000000000017941 */ /* 0x000fea0003800000 */
.L_x_76:
        /* <DEDUP_REMOVED lines=10> */
.L_x_79:
[----:B------:R-:W-:Y:S05]  /*a730*/  BSYNC B1 ;  /* 0x0000000000017941 */ /* 0x000fea0003800000 */
.L_x_78:
        /* <DEDUP_REMOVED lines=10> */
.L_x_81:
[----:B------:R-:W-:Y:S05]  /*a7e0*/  BSYNC B1 ;  /* 0x0000000000017941 */ /* 0x000fea0003800000 */
.L_x_80:
        /* <DEDUP_REMOVED lines=10> */
.L_x_83:
[----:B------:R-:W-:Y:S05]  /*a890*/  BSYNC B1 ;  /* 0x0000000000017941 */ /* 0x000fea0003800000 */
.L_x_82:
        /* <DEDUP_REMOVED lines=10> */
.L_x_85:
[----:B------:R-:W-:Y:S05]  /*a940*/  BSYNC B1 ;  /* 0x0000000000017941 */ /* 0x000fea0003800000 */
.L_x_84:
        /* <DEDUP_REMOVED lines=10> */
.L_x_87:
[----:B------:R-:W-:Y:S05]  /*a9f0*/  BSYNC B1 ;  /* 0x0000000000017941 */ /* 0x000fea0003800000 */
.L_x_86:
        /* <DEDUP_REMOVED lines=10> */
.L_x_89:
[----:B------:R-:W-:Y:S05]  /*aaa0*/  BSYNC B1 ;  /* 0x0000000000017941 */ /* 0x000fea0003800000 */
.L_x_88:
        /* <DEDUP_REMOVED lines=10> */
.L_x_91:
[----:B------:R-:W-:Y:S05]  /*ab50*/  BSYNC B1 ;  /* 0x0000000000017941 */ /* 0x000fea0003800000 */
.L_x_90:
        /* <DEDUP_REMOVED lines=10> */
.L_x_93:
[----:B------:R-:W-:Y:S05]  /*ac00*/  BSYNC B1 ;  /* 0x0000000000017941 */ /* 0x000fea0003800000 */
.L_x_92:
        /* <DEDUP_REMOVED lines=10> */
.L_x_95:
[----:B------:R-:W-:Y:S05]  /*acb0*/  BSYNC B1 ;  /* 0x0000000000017941 */ /* 0x000fea0003800000 */
.L_x_94:
        /* <DEDUP_REMOVED lines=10> */
.L_x_97:
[----:B------:R-:W-:Y:S05]  /*ad60*/  BSYNC B1 ;  /* 0x0000000000017941 */ /* 0x000fea0003800000 */
.L_x_96:
        /* <DEDUP_REMOVED lines=10> */
.L_x_99:
[----:B------:R-:W-:Y:S05]  /*ae10*/  BSYNC B1 ;  /* 0x0000000000017941 */ /* 0x000fea0003800000 */
.L_x_98:
        /* <DEDUP_REMOVED lines=10> */
.L_x_101:
[----:B------:R-:W-:Y:S05]  /*aec0*/  BSYNC B1 ;  /* 0x0000000000017941 */ /* 0x000fea0003800000 */
.L_x_100:
        /* <DEDUP_REMOVED lines=10> */
.L_x_103:
[----:B------:R-:W-:Y:S05]  /*af70*/  BSYNC B1 ;  /* 0x0000000000017941 */ /* 0x000fea0003800000 */
.L_x_102:
        /* <DEDUP_REMOVED lines=10> */
.L_x_105:
[----:B------:R-:W-:Y:S05]  /*b020*/  BSYNC B1 ;  /* 0x0000000000017941 */ /* 0x000fea0003800000 */
.L_x_104:
        /* <DEDUP_REMOVED lines=10> */
.L_x_107:
[----:B------:R-:W-:Y:S05]  /*b0d0*/  BSYNC B1 ;  /* 0x0000000000017941 */ /* 0x000fea0003800000 */
.L_x_106:
        /* <DEDUP_REMOVED lines=10> */
.L_x_109:
[----:B------:R-:W-:Y:S05]  /*b180*/  BSYNC B1 ;  /* 0x0000000000017941 */ /* 0x000fea0003800000 */
.L_x_108:
        /* <DEDUP_REMOVED lines=10> */
.L_x_111:
[----:B------:R-:W-:Y:S05]  /*b230*/  BSYNC B1 ;  /* 0x0000000000017941 */ /* 0x000fea0003800000 */
.L_x_110:
        /* <DEDUP_REMOVED lines=10> */
.L_x_113:
[----:B------:R-:W-:Y:S05]  /*b2e0*/  BSYNC B1 ;  /* 0x0000000000017941 */ /* 0x000fea0003800000 */
.L_x_112:
        /* <DEDUP_REMOVED lines=10> */
.L_x_115:
[----:B------:R-:W-:Y:S05]  /*b390*/  BSYNC B1 ;  /* 0x0000000000017941 */ /* 0x000fea0003800000 */
.L_x_114:
        /* <DEDUP_REMOVED lines=10> */
.L_x_117:
[----:B------:R-:W-:Y:S05]  /*b440*/  BSYNC B1 ;  /* 0x0000000000017941 */ /* 0x000fea0003800000 */
.L_x_116:
        /* <DEDUP_REMOVED lines=10> */
.L_x_119:
[----:B------:R-:W-:Y:S05]  /*b4f0*/  BSYNC B1 ;  /* 0x0000000000017941 */ /* 0x000fea0003800000 */
.L_x_118:
        /* <DEDUP_REMOVED lines=10> */
.L_x_121:
[----:B------:R-:W-:Y:S05]  /*b5a0*/  BSYNC B1 ;  /* 0x0000000000017941 */ /* 0x000fea0003800000 */
.L_x_120:
        /* <DEDUP_REMOVED lines=10> */
.L_x_123:
[----:B------:R-:W-:Y:S05]  /*b650*/  BSYNC B1 ;  /* 0x0000000000017941 */ /* 0x000fea0003800000 */
.L_x_122:
        /* <DEDUP_REMOVED lines=10> */
.L_x_125:
[----:B------:R-:W-:Y:S05]  /*b700*/  BSYNC B1 ;  /* 0x0000000000017941 */ /* 0x000fea0003800000 */
.L_x_124:
        /* <DEDUP_REMOVED lines=10> */
.L_x_127:
[----:B------:R-:W-:Y:S05]  /*b7b0*/  BSYNC B1 ;  /* 0x0000000000017941 */ /* 0x000fea0003800000 */
.L_x_126:
        /* <DEDUP_REMOVED lines=10> */
.L_x_129:
[----:B------:R-:W-:Y:S05]  /*b860*/  BSYNC B1 ;  /* 0x0000000000017941 */ /* 0x000fea0003800000 */
.L_x_128:
        /* <DEDUP_REMOVED lines=10> */
.L_x_131:
[----:B------:R-:W-:Y:S05]  /*b910*/  BSYNC B1 ;  /* 0x0000000000017941 */ /* 0x000fea0003800000 */
.L_x_130:
        /* <DEDUP_REMOVED lines=10> */
.L_x_133:
[----:B------:R-:W-:Y:S05]  /*b9c0*/  BSYNC B1 ;  /* 0x0000000000017941 */ /* 0x000fea0003800000 */
.L_x_132:
        /* <DEDUP_REMOVED lines=10> */
.L_x_135:
[----:B------:R-:W-:Y:S05]  /*ba70*/  BSYNC B1 ;  /* 0x0000000000017941 */ /* 0x000fea0003800000 */
.L_x_134:
        /* <DEDUP_REMOVED lines=10> */
.L_x_137:
[----:B------:R-:W-:Y:S05]  /*bb20*/  BSYNC B1 ;  /* 0x0000000000017941 */ /* 0x000fea0003800000 */
.L_x_136:
        /* <DEDUP_REMOVED lines=10> */
.L_x_139:
[----:B------:R-:W-:Y:S05]  /*bbd0*/  BSYNC B1 ;  /* 0x0000000000017941 */ /* 0x000fea0003800000 */
.L_x_138:
        /* <DEDUP_REMOVED lines=10> */
.L_x_141:
[----:B------:R-:W-:Y:S05]  /*bc80*/  BSYNC B1 ;  /* 0x0000000000017941 */ /* 0x000fea0003800000 */
.L_x_140:
        /* <DEDUP_REMOVED lines=10> */
.L_x_143:
[----:B------:R-:W-:Y:S05]  /*bd30*/  BSYNC B1 ;  /* 0x0000000000017941 */ /* 0x000fea0003800000 */
.L_x_142:
        /* <DEDUP_REMOVED lines=10> */
.L_x_145:
[----:B------:R-:W-:Y:S05]  /*bde0*/  BSYNC B1 ;  /* 0x0000000000017941 */ /* 0x000fea0003800000 */
.L_x_144:
        /* <DEDUP_REMOVED lines=10> */
.L_x_147:
[----:B------:R-:W-:Y:S05]  /*be90*/  BSYNC B1 ;  /* 0x0000000000017941 */ /* 0x000fea0003800000 */
.L_x_146:
        /* <DEDUP_REMOVED lines=10> */
.L_x_149:
[----:B------:R-:W-:Y:S05]  /*bf40*/  BSYNC B1 ;  /* 0x0000000000017941 */ /* 0x000fea0003800000 */
.L_x_148:
        /* <DEDUP_REMOVED lines=10> */
.L_x_151:
[----:B------:R-:W-:Y:S05]  /*bff0*/  BSYNC B1 ;  /* 0x0000000000017941 */ /* 0x000fea0003800000 */
.L_x_150:
        /* <DEDUP_REMOVED lines=10> */
.L_x_153:
[----:B------:R-:W-:Y:S05]  /*c0a0*/  BSYNC B1 ;  /* 0x0000000000017941 */ /* 0x000fea0003800000 */
.L_x_152:
        /* <DEDUP_REMOVED lines=10> */
.L_x_155:
[----:B------:R-:W-:Y:S05]  /*c150*/  BSYNC B1 ;  /* 0x0000000000017941 */ /* 0x000fea0003800000 */
.L_x_154:
        /* <DEDUP_REMOVED lines=10> */
.L_x_157:
[----:B------:R-:W-:Y:S05]  /*c200*/  BSYNC B1 ;  /* 0x0000000000017941 */ /* 0x000fea0003800000 */
.L_x_156:
        /* <DEDUP_REMOVED lines=10> */
.L_x_159:
[----:B------:R-:W-:Y:S05]  /*c2b0*/  BSYNC B1 ;  /* 0x0000000000017941 */ /* 0x000fea0003800000 */
.L_x_158:
        /* <DEDUP_REMOVED lines=10> */
.L_x_161:
[----:B------:R-:W-:Y:S05]  /*c360*/  BSYNC B1 ;  /* 0x0000000000017941 */ /* 0x000fea0003800000 */
.L_x_160:
        /* <DEDUP_REMOVED lines=10> */
.L_x_163:
[----:B------:R-:W-:Y:S05]  /*c410*/  BSYNC B1 ;  /* 0x0000000000017941 */ /* 0x000fea0003800000 */
.L_x_162:
        /* <DEDUP_REMOVED lines=10> */
.L_x_165:
[----:B------:R-:W-:Y:S05]  /*c4c0*/  BSYNC B1 ;  /* 0x0000000000017941 */ /* 0x000fea0003800000 */
.L_x_164:
        /* <DEDUP_REMOVED lines=10> */
.L_x_167:
[----:B------:R-:W-:Y:S05]  /*c570*/  BSYNC B1 ;  /* 0x0000000000017941 */ /* 0x000fea0003800000 */
.L_x_166:
        /* <DEDUP_REMOVED lines=10> */
.L_x_169:
[----:B------:R-:W-:Y:S05]  /*c620*/  BSYNC B1 ;  /* 0x0000000000017941 */ /* 0x000fea0003800000 */
.L_x_168:
        /* <DEDUP_REMOVED lines=10> */
.L_x_171:
[----:B------:R-:W-:Y:S05]  /*c6d0*/  BSYNC B1 ;  /* 0x0000000000017941 */ /* 0x000fea0003800000 */
.L_x_170:
        /* <DEDUP_REMOVED lines=10> */
.L_x_173:
[----:B------:R-:W-:Y:S05]  /*c780*/  BSYNC B1 ;  /* 0x0000000000017941 */ /* 0x000fea0003800000 */
.L_x_172:
        /* <DEDUP_REMOVED lines=10> */
.L_x_175:
[----:B------:R-:W-:Y:S05]  /*c830*/  BSYNC B1 ;  /* 0x0000000000017941 */ /* 0x000fea0003800000 */
.L_x_174:
        /* <DEDUP_REMOVED lines=10> */
.L_x_177:
[----:B------:R-:W-:Y:S05]  /*c8e0*/  BSYNC B1 ;  /* 0x0000000000017941 */ /* 0x000fea0003800000 */
.L_x_176:
        /* <DEDUP_REMOVED lines=10> */
.L_x_179:
[----:B------:R-:W-:Y:S05]  /*c990*/  BSYNC B1 ;  /* 0x0000000000017941 */ /* 0x000fea0003800000 */
.L_x_178:
        /* <DEDUP_REMOVED lines=10> */
.L_x_181:
[----:B------:R-:W-:Y:S05]  /*ca40*/  BSYNC B1 ;  /* 0x0000000000017941 */ /* 0x000fea0003800000 */
.L_x_180:
        /* <DEDUP_REMOVED lines=10> */
.L_x_183:
[----:B------:R-:W-:Y:S05]  /*caf0*/  BSYNC B1 ;  /* 0x0000000000017941 */ /* 0x000fea0003800000 */
.L_x_182:
        /* <DEDUP_REMOVED lines=10> */
.L_x_185:
[----:B------:R-:W-:Y:S05]  /*cba0*/  BSYNC B1 ;  /* 0x0000000000017941 */ /* 0x000fea0003800000 */
.L_x_184:
        /* <DEDUP_REMOVED lines=10> */
.L_x_187:
[----:B------:R-:W-:Y:S05]  /*cc50*/  BSYNC B1 ;  /* 0x0000000000017941 */ /* 0x000fea0003800000 */
.L_x_186:
        /* <DEDUP_REMOVED lines=10> */
.L_x_189:
[----:B------:R-:W-:Y:S05]  /*cd00*/  BSYNC B1 ;  /* 0x0000000000017941 */ /* 0x000fea0003800000 */
.L_x_188:
        /* <DEDUP_REMOVED lines=10> */
.L_x_191:
[----:B------:R-:W-:Y:S05]  /*cdb0*/  BSYNC B1 ;  /* 0x0000000000017941 */ /* 0x000fea0003800000 */
.L_x_190:
        /* <DEDUP_REMOVED lines=10> */
.L_x_193:
[----:B------:R-:W-:Y:S05]  /*ce60*/  BSYNC B1 ;  /* 0x0000000000017941 */ /* 0x000fea0003800000 */
.L_x_192:
        /* <DEDUP_REMOVED lines=10> */
.L_x_195:
[----:B------:R-:W-:Y:S05]  /*cf10*/  BSYNC B1 ;  /* 0x0000000000017941 */ /* 0x000fea0003800000 */
.L_x_194:
        /* <DEDUP_REMOVED lines=10> */
.L_x_197:
[----:B------:R-:W-:Y:S05]  /*cfc0*/  BSYNC B1 ;  /* 0x0000000000017941 */ /* 0x000fea0003800000 */
.L_x_196:
        /* <DEDUP_REMOVED lines=10> */
.L_x_199:
[----:B------:R-:W-:Y:S05]  /*d070*/  BSYNC B1 ;  /* 0x0000000000017941 */ /* 0x000fea0003800000 */
.L_x_198:
        /* <DEDUP_REMOVED lines=10> */
.L_x_201:
[----:B------:R-:W-:Y:S05]  /*d120*/  BSYNC B1 ;  /* 0x0000000000017941 */ /* 0x000fea0003800000 */
.L_x_200:
        /* <DEDUP_REMOVED lines=10> */
.L_x_203:
[----:B------:R-:W-:Y:S05]  /*d1d0*/  BSYNC B1 ;  /* 0x0000000000017941 */ /* 0x000fea0003800000 */
.L_x_202:
        /* <DEDUP_REMOVED lines=10> */
.L_x_205:
[----:B------:R-:W-:Y:S05]  /*d280*/  BSYNC B1 ;  /* 0x0000000000017941 */ /* 0x000fea0003800000 */
.L_x_204:
        /* <DEDUP_REMOVED lines=10> */
.L_x_207:
[----:B------:R-:W-:Y:S05]  /*d330*/  BSYNC B1 ;  /* 0x0000000000017941 */ /* 0x000fea0003800000 */
.L_x_206:
        /* <DEDUP_REMOVED lines=10> */
.L_x_209:
[----:B------:R-:W-:Y:S05]  /*d3e0*/  BSYNC B1 ;  /* 0x0000000000017941 */ /* 0x000fea0003800000 */
.L_x_208:
        /* <DEDUP_REMOVED lines=10> */
.L_x_211:
[----:B------:R-:W-:Y:S05]  /*d490*/  BSYNC B1 ;  /* 0x0000000000017941 */ /* 0x000fea0003800000 */
.L_x_210:
        /* <DEDUP_REMOVED lines=10> */
.L_x_213:
[----:B------:R-:W-:Y:S05]  /*d540*/  BSYNC B1 ;  /* 0x0000000000017941 */ /* 0x000fea0003800000 */
.L_x_212:
        /* <DEDUP_REMOVED lines=10> */
.L_x_215:
[----:B------:R-:W-:Y:S05]  /*d5f0*/  BSYNC B1 ;  /* 0x0000000000017941 */ /* 0x000fea0003800000 */
.L_x_214:
        /* <DEDUP_REMOVED lines=10> */
.L_x_217:
[----:B------:R-:W-:Y:S05]  /*d6a0*/  BSYNC B1 ;  /* 0x0000000000017941 */ /* 0x000fea0003800000 */
.L_x_216:
        /* <DEDUP_REMOVED lines=10> */
.L_x_219:
[----:B------:R-:W-:Y:S05]  /*d750*/  BSYNC B1 ;  /* 0x0000000000017941 */ /* 0x000fea0003800000 */
.L_x_218:
        /* <DEDUP_REMOVED lines=10> */
.L_x_221:
[----:B------:R-:W-:Y:S05]  /*d800*/  BSYNC B1 ;  /* 0x0000000000017941 */ /* 0x000fea0003800000 */
.L_x_220:
        /* <DEDUP_REMOVED lines=10> */
.L_x_223:
[----:B------:R-:W-:Y:S05]  /*d8b0*/  BSYNC B1 ;  /* 0x0000000000017941 */ /* 0x000fea0003800000 */
.L_x_222:
        /* <DEDUP_REMOVED lines=10> */
.L_x_225:
[----:B------:R-:W-:Y:S05]  /*d960*/  BSYNC B1 ;  /* 0x0000000000017941 */ /* 0x000fea0003800000 */
.L_x_224:
        /* <DEDUP_REMOVED lines=10> */
.L_x_227:
[----:B------:R-:W-:Y:S05]  /*da10*/  BSYNC B1 ;  /* 0x0000000000017941 */ /* 0x000fea0003800000 */
.L_x_226:
        /* <DEDUP_REMOVED lines=10> */
.L_x_229:
[----:B------:R-:W-:Y:S05]  /*dac0*/  BSYNC B1 ;  /* 0x0000000000017941 */ /* 0x000fea0003800000 */
.L_x_228:
        /* <DEDUP_REMOVED lines=10> */
.L_x_231:
[----:B------:R-:W-:Y:S05]  /*db70*/  BSYNC B1 ;  /* 0x0000000000017941 */ /* 0x000fea0003800000 */
.L_x_230:
        /* <DEDUP_REMOVED lines=10> */
.L_x_233:
[----:B------:R-:W-:Y:S05]  /*dc20*/  BSYNC B1 ;  /* 0x0000000000017941 */ /* 0x000fea0003800000 */
.L_x_232:
        /* <DEDUP_REMOVED lines=10> */
.L_x_235:
[----:B------:R-:W-:Y:S05]  /*dcd0*/  BSYNC B1 ;  /* 0x0000000000017941 */ /* 0x000fea0003800000 */
.L_x_234:
        /* <DEDUP_REMOVED lines=10> */
.L_x_237:
[----:B------:R-:W-:Y:S05]  /*dd80*/  BSYNC B1 ;  /* 0x0000000000017941 */ /* 0x000fea0003800000 */
.L_x_236:
        /* <DEDUP_REMOVED lines=10> */
.L_x_239:
[----:B------:R-:W-:Y:S05]  /*de30*/  BSYNC B1 ;  /* 0x0000000000017941 */ /* 0x000fea0003800000 */
.L_x_238:
        /* <DEDUP_REMOVED lines=10> */
.L_x_241:
[----:B------:R-:W-:Y:S05]  /*dee0*/  BSYNC B1 ;  /* 0x0000000000017941 */ /* 0x000fea0003800000 */
.L_x_240:
        /* <DEDUP_REMOVED lines=10> */
.L_x_243:
[----:B------:R-:W-:Y:S05]  /*df90*/  BSYNC B1 ;  /* 0x0000000000017941 */ /* 0x000fea0003800000 */
.L_x_242:
        /* <DEDUP_REMOVED lines=10> */
.L_x_245:
[----:B------:R-:W-:Y:S05]  /*e040*/  BSYNC B1 ;  /* 0x0000000000017941 */ /* 0x000fea0003800000 */
.L_x_244:
        /* <DEDUP_REMOVED lines=10> */
.L_x_247:
[----:B------:R-:W-:Y:S05]  /*e0f0*/  BSYNC B1 ;  /* 0x0000000000017941 */ /* 0x000fea0003800000 */
.L_x_246:
        /* <DEDUP_REMOVED lines=10> */
.L_x_249:
[----:B------:R-:W-:Y:S05]  /*e1a0*/  BSYNC B1 ;  /* 0x0000000000017941 */ /* 0x000fea0003800000 */
.L_x_248:
        /* <DEDUP_REMOVED lines=10> */
.L_x_251:
[----:B------:R-:W-:Y:S05]  /*e250*/  BSYNC B1 ;  /* 0x0000000000017941 */ /* 0x000fea0003800000 */
.L_x_250:
        /* <DEDUP_REMOVED lines=10> */
.L_x_253:
[----:B------:R-:W-:Y:S05]  /*e300*/  BSYNC B1 ;  /* 0x0000000000017941 */ /* 0x000fea0003800000 */
.L_x_252:
        /* <DEDUP_REMOVED lines=10> */
.L_x_255:
[----:B------:R-:W-:Y:S05]  /*e3b0*/  BSYNC B1 ;  /* 0x0000000000017941 */ /* 0x000fea0003800000 */
.L_x_254:
        /* <DEDUP_REMOVED lines=10> */
.L_x_257:
[----:B------:R-:W-:Y:S05]  /*e460*/  BSYNC B1 ;  /* 0x0000000000017941 */ /* 0x000fea0003800000 */
.L_x_256:
        /* <DEDUP_REMOVED lines=10> */
.L_x_259:
[----:B------:R-:W-:Y:S05]  /*e510*/  BSYNC B1 ;  /* 0x0000000000017941 */ /* 0x000fea0003800000 */
.L_x_258:
        /* <DEDUP_REMOVED lines=10> */
.L_x_261:
[----:B------:R-:W-:Y:S05]  /*e5c0*/  BSYNC B1 ;  /* 0x0000000000017941 */ /* 0x000fea0003800000 */
.L_x_260:
        /* <DEDUP_REMOVED lines=10> */
.L_x_263:
[----:B------:R-:W-:Y:S05]  /*e670*/  BSYNC B1 ;  /* 0x0000000000017941 */ /* 0x000fea0003800000 */
.L_x_262:
        /* <DEDUP_REMOVED lines=10> */
.L_x_265:
[----:B------:R-:W-:Y:S05]  /*e720*/  BSYNC B1 ;  /* 0x0000000000017941 */ /* 0x000fea0003800000 */
.L_x_264:
        /* <DEDUP_REMOVED lines=10> */
.L_x_267:
[----:B------:R-:W-:Y:S05]  /*e7d0*/  BSYNC B1 ;  /* 0x0000000000017941 */ /* 0x000fea0003800000 */
.L_x_266:
        /* <DEDUP_REMOVED lines=10> */
.L_x_269:
[----:B------:R-:W-:Y:S05]  /*e880*/  BSYNC B1 ;  /* 0x0000000000017941 */ /* 0x000fea0003800000 */
.L_x_268:
        /* <DEDUP_REMOVED lines=10> */
.L_x_271:
[----:B------:R-:W-:Y:S05]  /*e930*/  BSYNC B1 ;  /* 0x0000000000017941 */ /* 0x000fea0003800000 */
.L_x_270:
        /* <DEDUP_REMOVED lines=10> */
.L_x_273:
[----:B------:R-:W-:Y:S05]  /*e9e0*/  BSYNC B1 ;  /* 0x0000000000017941 */ /* 0x000fea0003800000 */
.L_x_272:
        /* <DEDUP_REMOVED lines=10> */
.L_x_275:
[----:B------:R-:W-:Y:S05]  /*ea90*/  BSYNC B1 ;  /* 0x0000000000017941 */ /* 0x000fea0003800000 */
.L_x_274:
        /* <DEDUP_REMOVED lines=10> */
.L_x_277:
[----:B------:R-:W-:Y:S05]  /*eb40*/  BSYNC B1 ;  /* 0x0000000000017941 */ /* 0x000fea0003800000 */
.L_x_276:
        /* <DEDUP_REMOVED lines=10> */
.L_x_279:
[----:B------:R-:W-:Y:S05]  /*ebf0*/  BSYNC B1 ;  /* 0x0000000000017941 */ /* 0x000fea0003800000 */
.L_x_278:
        /* <DEDUP_REMOVED lines=10> */
.L_x_281:
[----:B------:R-:W-:Y:S05]  /*eca0*/  BSYNC B1 ;  /* 0x0000000000017941 */ /* 0x000fea0003800000 */
.L_x_280:
        /* <DEDUP_REMOVED lines=10> */
.L_x_283:
[----:B------:R-:W-:Y:S05]  /*ed50*/  BSYNC B1 ;  /* 0x0000000000017941 */ /* 0x000fea0003800000 */
.L_x_282:
[----:B01-34-:R-:W3:Y:S01]  /*ed60*/  LDL.LU R10, [R1+0x1f4] ;  /* 0x0001f400010a7983 */ /* 0x01bee20000300800 */
        /* <DEDUP_REMOVED lines=9> */
.L_x_285:
[----:B------:R-:W-:Y:S05]  /*ee00*/  BSYNC B1 ;  /* 0x0000000000017941 */ /* 0x000fea0003800000 */
.L_x_284:
[----:B------:R-:W3:Y:S01]  /*ee10*/  LDL.LU R10, [R1+0x1f8] ;  /* 0x0001f800010a7983 */ /* 0x000ee20000300800 */
[----:B0----5:R-:W-:Y:S01]  /*ee20*/  LOP3.LUT R11, R153, 0xffffe000, RZ, 0xc0, !PT ;  /* 0xffffe000990b7812 */ /* 0x021fe200078ec0ff */
[----:B------:R-:W-:Y:S01]  /*ee30*/  BSSY B1, `(.L_x_286) ;  /* 0x000000b000017945 */ /* 0x000fe20003800000 */
[----:B------:R-:W-:Y:S02]  /*ee40*/  ISETP.GT.AND P1, PT, R0, 0xf9, P0 ;  /* 0x000000f90000780c */ /* 0x000fe40000724270 */
[----:B------:R-:W-:Y:S01]  /*ee50*/  IADD3 R169, P2, R3, 0x80, RZ ;  /* 0x0000008003a97810 */ /* 0x000fe20007f5e0ff */
[----:B------:R-:W-:-:S04]  /*ee60*/  FMUL R11, R11, R16 ;  /* 0x000000100b0b7220 */ /* 0x000fc80000400000 */
[----:B------:R-:W-:Y:S02]  /*ee70*/  IMAD.X R3, RZ, RZ, UR7, P2 ;  /* 0x00000007ff037e24 */ /* 0x000fe400090e06ff */
[----:B---3--:R-:W-:Y:S02]  /*ee80*/  FFMA R11, R10, R2, R11 ;  /* 0x000000020a0b7223 */ /* 0x008fe4000000000b */
[----:B------:R-:W-:-:S03]  /*ee90*/  IMAD R10, R3, R14, RZ ;  /* 0x0000000e030a7224 */ /* 0x000fc600078e02ff */
[----:B------:R-:W-:-:S05]  /*eea0*/  F2FP.TF32.F32.PACK_B R11, R11 ;  /* 0x0000000bff0b723e */ /* 0x000fca00024050ff */
[----:B------:R0:W-:Y:S01]  /*eeb0*/  @P4 STG.E desc[UR36][R6.64+0x3e0], R11 ;  /* 0x0003e00b06004986 */ /* 0x0001e2000c101924 */
[----:B------:R-:W-:Y:S05]  /*eec0*/  @!P1 BRA `(.L_x_287) ;  /* 0x0000000000049947 */ /* 0x000fea0003800000 */
[----:B------:R3:W5:Y:S02]  /*eed0*/  LDG.E.LTC128B R153, desc[UR36][R8.64+0x3e4] ;  /* 0x0003e42408997981 */ /* 0x000764000c1e1920 */
.L_x_287:
[----:B------:R-:W-:Y:S05]  /*eee0*/  BSYNC B1 ;  /* 0x0000000000017941 */ /* 0x000fea0003800000 */
.L_x_286:
[----:B0-----:R-:W4:Y:S01]  /*eef0*/  LDL.LU R11, [R1+0x1fc] ;  /* 0x0001fc00010b7983 */ /* 0x001f220000300800 */
[----:B-----5:R-:W-:Y:S01]  /*ef00*/  LOP3.LUT R3, R153, 0xffffe000, RZ, 0xc0, !PT ;  /* 0xffffe00099037812 */ /* 0x020fe200078ec0ff */
[C---:B--2---:R-:W-:Y:S01]  /*ef10*/  IMAD R23, R169.reuse, R15, R10 ;  /* 0x0000000fa9177224 */ /* 0x044fe200078e020a */
[----:B------:R-:W-:Y:S01]  /*ef20*/  ISETP.GT.AND P0, PT, R158, 0x80, PT ;  /* 0x000000809e00780c */ /* 0x000fe20003f04270 */
[----:B-1-3--:R-:W-:-:S04]  /*ef30*/  IMAD.WIDE.U32 R8, R169, R14, R20 ;  /* 0x0000000ea9087225 */ /* 0x00afc800078e0014 */
[----:B------:R-:W-:Y:S01]  /*ef40*/  FMUL R3, R3, R16 ;  /* 0x0000001003037220 */ /* 0x000fe20000400000 */
[----:B------:R-:W-:Y:S01]  /*ef50*/  ISETP.GT.AND P4, PT, R0, RZ, P0 ;  /* 0x000000ff0000720c */ /* 0x000fe20000784270 */
[----:B------:R-:W-:Y:S01]  /*ef60*/  IMAD.IADD R9, R9, 0x1, R23 ;  /* 0x0000000109097824 */ /* 0x000fe200078e0217 */
[----:B------:R-:W-:Y:S01]  /*ef70*/  LEA R10, P2, R8, R12, 0x2 ;  /* 0x0000000c080a7211 */ /* 0x000fe200078410ff */
[----:B----4-:R-:W-:-:S03]  /*ef80*/  FFMA R15, R11, R2, R3 ;  /* 0x000000020b0f7223 */ /* 0x010fc60000000003 */
[----:B------:R-:W-:Y:S02]  /*ef90*/  LEA.HI.X R11, R8, R13, R9, 0x2, P2 ;  /* 0x0000000d080b7211 */ /* 0x000fe400010f1409 */
[----:B------:R-:W-:-:S05]  /*efa0*/  F2FP.TF32.F32.PACK_B R15, R15 ;  /* 0x0000000fff0f723e */ /* 0x000fca00024050ff */
[----:B------:R0:W-:Y:S04]  /*efb0*/  @P1 STG.E desc[UR36][R6.64+0x3e4], R15 ;  /* 0x0003e40f06001986 */ /* 0x0001e8000c101924 */
[----:B------:R-:W2:Y:S01]  /*efc0*/  @P4 LDG.E.LTC128B R153, desc[UR36][R10.64] ;  /* 0x000000240a994981 */ /* 0x000ea2000c1e1920 */
[----:B------:R-:W-:Y:S01]  /*efd0*/  IMAD.WIDE.U32 R8, R169, R14, R18 ;  /* 0x0000000ea9087225 */ /* 0x000fe200078e0012 */
[----:B------:R-:W-:Y:S01]  /*efe0*/  ISETP.GT.AND P2, PT, R0, 0x1, P0 ;  /* 0x000000010000780c */ /* 0x000fe20000744270 */
[----:B------:R-:W-:Y:S02]  /*eff0*/  BSSY B1, `(.L_x_288) ;  /* 0x0000014000017945 */ /* 0x000fe40003800000 */
[----:B------:R-:W-:Y:S02]  /*f000*/  IMAD.U32 R165, RZ, RZ, UR8 ;  /* 0x00000008ffa57e24 */ /* 0x000fe4000f8e00ff */
[----:B------:R-:W-:-:S02]  /*f010*/  IMAD.IADD R9, R23, 0x1, R9 ;  /* 0x0000000117097824 */ /* 0x000fc400078e0209 */
[----:B------:R-:W-:Y:S02]  /*f020*/  IMAD.U32 R167, RZ, RZ, UR8 ;  /* 0x00000008ffa77e24 */ /* 0x000fe4000f8e00ff */
[----:B------:R-:W-:Y:S02]  /*f030*/  IMAD.U32 R164, RZ, RZ, UR9 ;  /* 0x00000009ffa47e24 */ /* 0x000fe4000f8e00ff */
[----:B------:R-:W-:Y:S02]  /*f040*/  IMAD.SHL.U32 R165, R165, 0x200, RZ ;  /* 0x00000200a5a57824 */ /* 0x000fe400078e00ff */
[----:B------:R-:W-:Y:S01]  /*f050*/  IMAD.WIDE.U32 R162, R22, UR43, R8 ;  /* 0x0000002b16a27c25 */ /* 0x000fe2000f8e0008 */
[----:B------:R-:W-:Y:S02]  /*f060*/  SHF.L.U64.HI R167, R167, 0x9, R164 ;  /* 0x00000009a7a77819 */ /* 0x000fe400000102a4 */
[----:B------:R-:W-:Y:S02]  /*f070*/  IADD3 R8, P1, R165, R4, RZ ;  /* 0x00000004a5087210 */ /* 0x000fe40007f3e0ff */
[----:B0-----:R-:W-:-:S03]  /*f080*/  LEA R6, P3, R162, R12, 0x2 ;  /* 0x0000000ca2067211 */ /* 0x001fc600078610ff */
[----:B------:R-:W-:Y:S01]  /*f090*/  IMAD.X R9, R167, 0x1, R5, P1 ;  /* 0x00000001a7097824 */ /* 0x000fe200008e0605 */
[----:B--2---:R-:W-:-:S05]  /*f0a0*/  LOP3.LUT R3, R153, 0xffffe000, RZ, 0xc0, !PT ;  /* 0xffffe00099037812 */ /* 0x004fca00078ec0ff */
[----:B------:R-:W-:-:S04]  /*f0b0*/  FMUL R3, R3, R16 ;  /* 0x0000001003037220 */ /* 0x000fc80000400000 */
[----:B------:R-:W-:Y:S01]  /*f0c0*/  FFMA R11, R24, R2, R3 ;  /* 0x00000002180b7223 */ /* 0x000fe20000000003 */
[----:B------:R-:W-:-:S04]  /*f0d0*/  IMAD.IADD R3, R159, 0x1, R163 ;  /* 0x000000019f037824 */ /* 0x000fc800078e02a3 */
[----:B------:R-:W-:Y:S02]  /*f0e0*/  F2FP.TF32.F32.PACK_B R11, R11 ;  /* 0x0000000bff0b723e */ /* 0x000fe400024050ff */
[----:B------:R-:W-:-:S03]  /*f0f0*/  LEA.HI.X R7, R162, R13, R3, 0x2, P3 ;  /* 0x0000000da2077211 */ /* 0x000fc600018f1403 */
[----:B------:R0:W-:Y:S01]  /*f100*/  @P4 STG.E desc[UR36][R8.64], R11 ;  /* 0x0000000b08004986 */ /* 0x0001e2000c101924 */
[----:B------:R-:W-:Y:S05]  /*f110*/  @!P2 BRA `(.L_x_289) ;  /* 0x000000000004a947 */ /* 0x000fea0003800000 */
[----:B------:R1:W5:Y:S02]  /*f120*/  LDG.E.LTC128B R153, desc[UR36][R6.64+0x4] ;  /* 0x0000042406997981 */ /* 0x000364000c1e1920 */
.L_x_289:
[----:B------:R-:W-:Y:S05]  /*f130*/  BSYNC B1 ;  /* 0x0000000000017941 */ /* 0x000fea0003800000 */
.L_x_288:
[----:B-----5:R-:W-:Y:S01]  /*f140*/  LOP3.LUT R3, R153, 0xffffe000, RZ, 0xc0, !PT ;  /* 0xffffe00099037812 */ /* 0x020fe200078ec0ff */
[----:B------:R-:W-:Y:S01]  /*f150*/  IMAD.WIDE.U32 R14, R169, R14, R156 ;  /* 0x0000000ea90e7225 */ /* 0x000fe200078e009c */
[----:B------:R-:W-:Y:S01]  /*f160*/  ISETP.GT.AND P1, PT, R158, 0x88, PT ;  /* 0x000000889e00780c */ /* 0x000fe20003f24270 */
[----:B------:R-:W-:Y:S02]  /*f170*/  BSSY B1, `(.L_x_290) ;  /* 0x000000f000017945 */ /* 0x000fe40003800000 */
[----:B------:R-:W-:Y:S01]  /*f180*/  FMUL R10, R3, R16 ;  /* 0x00000010030a7220 */ /* 0x000fe20000400000 */
[----:B------:R-:W-:Y:S01]  /*f190*/  ISETP.GT.AND P3, PT, R0, RZ, P1 ;  /* 0x000000ff0000720c */ /* 0x000fe20000f64270 */
[----:B------:R-:W-:Y:S01]  /*f1a0*/  IMAD.IADD R23, R23, 0x1, R15 ;  /* 0x0000000117177824 */ /* 0x000fe200078e020f */
[----:B------:R-:W-:Y:S01]  /*f1b0*/  IADD3 R154, P4, R154, R14, RZ ;  /* 0x0000000e9a9a7210 */ /* 0x000fe20007f9e0ff */
[----:B------:R-:W-:Y:S01]  /*f1c0*/  FFMA R25, R25, R2, R10 ;  /* 0x0000000219197223 */ /* 0x000fe2000000000a */
[----:B------:R-:W-:-:S03]  /*f1d0*/  IADD3 R14, P5, R18, R14, RZ ;  /* 0x0000000e120e7210 */ /* 0x000fc60007fbe0ff */
[----:B------:R-:W-:Y:S01]  /*f1e0*/  IMAD.X R20, R23, 0x1, R21, P4 ;  /* 0x0000000117147824 */ /* 0x000fe200020e0615 */
[----:B------:R-:W-:Y:S02]  /*f1f0*/  F2FP.TF32.F32.PACK_B R25, R25 ;  /* 0x00000019ff19723e */ /* 0x000fe400024050ff */
[C---:B------:R-:W-:Y:S02]  /*f200*/  LEA R10, P4, R154.reuse, R12, 0x2 ;  /* 0x0000000c9a0a7211 */ /* 0x040fe400078810ff */
[----:B------:R-:W-:Y:S01]  /*f210*/  IADD3.X R15, R19, R23, RZ, P5, !PT ;  /* 0x00000017130f7210 */ /* 0x000fe20002ffe4ff */
[----:B------:R2:W-:Y:S01]  /*f220*/  @P2 STG.E desc[UR36][R8.64+0x4], R25 ;  /* 0x0000041908002986 */ /* 0x0005e2000c101924 */
[----:B0-----:R-:W-:Y:S01]  /*f230*/  LEA.HI.X R11, R154, R13, R20, 0x2, P4 ;  /* 0x0000000d9a0b7211 */ /* 0x001fe200020f1414 */
[----:B------:R-:W-:Y:S08]  /*f240*/  @!P3 BRA `(.L_x_291) ;  /* 0x000000000004b947 */ /* 0x000ff00003800000 */
[----:B------:R0:W5:Y:S02]  /*f250*/  LDG.E.LTC128B R153, desc[UR36][R10.64] ;  /* 0x000000240a997981 */ /* 0x000164000c1e1920 */
.L_x_291:
[----:B------:R-:W-:Y:S05]  /*f260*/  BSYNC B1 ;  /* 0x0000000000017941 */ /* 0x000fea0003800000 */
.L_x_290:
[----:B-----5:R-:W-:Y:S01]  /*f270*/  LOP3.LUT R3, R153, 0xffffe000, RZ, 0xc0, !PT ;  /* 0xffffe00099037812 */ /* 0x020fe200078ec0ff */
[----:B------:R-:W-:Y:S01]  /*f280*/  IMAD.WIDE.U32 R22, R22, UR43, R14 ;  /* 0x0000002b16167c25 */ /* 0x000fe2000f8e000e */
[----:B0-----:R-:W-:Y:S01]  /*f290*/  IADD3 R10, P2, R8, R161, RZ ;  /* 0x000000a1080a7210 */ /* 0x001fe20007f5e0ff */
[----:B------:R-:W-:Y:S01]  /*f2a0*/  BSSY B1, `(.L_x_292) ;  /* 0x000000c000017945 */ /* 0x000fe20003800000 */
[----:B------:R-:W-:Y:S01]  /*f2b0*/  ISETP.GT.AND P5, PT, R0, 0x1, P1 ;  /* 0x000000010000780c */ /* 0x000fe20000fa4270 */
[----:B------:R-:W-:Y:S01]  /*f2c0*/  FMUL R3, R3, R16 ;  /* 0x0000001003037220 */ /* 0x000fe20000400000 */
[----:B------:R-:W-:Y:S01]  /*f2d0*/  IMAD.IADD R159, R159, 0x1, R23 ;  /* 0x000000019f9f7824 */ /* 0x000fe200078e0217 */
[----:B------:R-:W-:Y:S01]  /*f2e0*/  LEA R12, P4, R22, R12, 0x2 ;  /* 0x0000000c160c7211 */ /* 0x000fe200078810ff */
[----:B------:R-:W-:Y:S02]  /*f2f0*/  IMAD.X R11, R9, 0x1, R160, P2 ;  /* 0x00000001090b7824 */ /* 0x000fe400010e06a0 */
[----:B------:R-:W-:Y:S01]  /*f300*/  FFMA R3, R26, R2, R3 ;  /* 0x000000021a037223 */ /* 0x000fe20000000003 */
[----:B------:R-:W-:-:S04]  /*f310*/  LEA.HI.X R13, R22, R13, R159, 0x2, P4 ;  /* 0x0000000d160d7211 */ /* 0x000fc800020f149f */
[----:B------:R-:W-:-:S05]  /*f320*/  F2FP.TF32.F32.PACK_B R3, R3 ;  /* 0x00000003ff03723e */ /* 0x000fca00024050ff */
[----:B------:R0:W-:Y:S01]  /*f330*/  @P3 STG.E desc[UR36][R10.64], R3 ;  /* 0x000000030a003986 */ /* 0x0001e2000c101924 */
[----:B------:R-:W-:Y:S05]  /*f340*/  @!P5 BRA `(.L_x_293) ;  /* 0x000000000004d947 */ /* 0x000fea0003800000 */
[----:B------:R3:W5:Y:S02]  /*f350*/  LDG.E.LTC128B R153, desc[UR36][R12.64+0x4] ;  /* 0x000004240c997981 */ /* 0x000764000c1e1920 */
.L_x_293:
[----:B------:R-:W-:Y:S05]  /*f360*/  BSYNC B1 ;  /* 0x0000000000017941 */ /* 0x000fea0003800000 */
.L_x_292:
[----:B0----5:R-:W-:Y:S01]  /*f370*/  LOP3.LUT R3, R153, 0xffffe000, RZ, 0xc0, !PT ;  /* 0xffffe00099037812 */ /* 0x021fe200078ec0ff */
[----:B------:R-:W-:Y:S01]  /*f380*/  BSSY B1, `(.L_x_294) ;  /* 0x0000008000017945 */ /* 0x000fe20003800000 */
[----:B------:R-:W-:-:S03]  /*f390*/  ISETP.GT.AND P2, PT, R0, 0x8, P0 ;  /* 0x000000080000780c */ /* 0x000fc60000744270 */
[----:B------:R-:W-:-:S04]  /*f3a0*/  FMUL R14, R3, R16 ;  /* 0x00000010030e7220 */ /* 0x000fc80000400000 */
[----:B------:R-:W-:-:S05]  /*f3b0*/  FFMA R27, R27, R2, R14 ;  /* 0x000000021b1b7223 */ /* 0x000fca000000000e */
[----:B------:R-:W-:-:S05]  /*f3c0*/  F2FP.TF32.F32.PACK_B R27, R27 ;  /* 0x0000001bff1b723e */ /* 0x000fca00024050ff */
[----:B------:R0:W-:Y:S01]  /*f3d0*/  @P5 STG.E desc[UR36][R10.64+0x4], R27 ;  /* 0x0000041b0a005986 */ /* 0x0001e2000c101924 */
[----:B------:R-:W-:Y:S05]  /*f3e0*/  @!P2 BRA `(.L_x_295) ;  /* 0x000000000004a947 */ /* 0x000fea0003800000 */
[----:B------:R4:W5:Y:S02]  /*f3f0*/  LDG.E.LTC128B R153, desc[UR36][R6.64+0x20] ;  /* 0x0000202406997981 */ /* 0x000964000c1e1920 */
.L_x_295:
[----:B------:R-:W-:Y:S05]  /*f400*/  BSYNC B1 ;  /* 0x0000000000017941 */ /* 0x000fea0003800000 */
.L_x_294:
[----:B-----5:R-:W-:Y:S01]  /*f410*/  LOP3.LUT R3, R153, 0xffffe000, RZ, 0xc0, !PT ;  /* 0xffffe00099037812 */ /* 0x020fe200078ec0ff */
        /* <DEDUP_REMOVED lines=8> */
.L_x_297:
[----:B------:R-:W-:Y:S05]  /*f4a0*/  BSYNC B1 ;  /* 0x0000000000017941 */ /* 0x000fea0003800000 */
.L_x_296:
        /* <DEDUP_REMOVED lines=9> */
.L_x_299:
[----:B------:R-:W-:Y:S05]  /*f540*/  BSYNC B1 ;  /* 0x0000000000017941 */ /* 0x000fea0003800000 */
.L_x_298:
[----:B-----5:R-:W-:Y:S01]  /*f550*/  LOP3.LUT R3, R153, 0xffffe000, RZ, 0xc0, !PT ;  /* 0xffffe00099037812 */ /* 0x020fe200078ec0ff */
[----:B------:R-:W-:Y:S01]  /*f560*/  BSSY B1, `(.L_x_300) ;  /* 0x000000a000017945 */ /* 0x000fe20003800000 */
[----:B------:R-:W-:Y:S02]  /*f570*/  IADD3 R10, P3, R161, R8, RZ ;  /* 0x00000008a10a7210 */ /* 0x000fe40007f7e0ff */
[----:B------:R-:W-:Y:S01]  /*f580*/  ISETP.GT.AND P2, PT, R0, 0x9, P1 ;  /* 0x000000090000780c */ /* 0x000fe20000f44270 */
[----:B------:R-:W-:Y:S02]  /*f590*/  FMUL R3, R3, R16 ;  /* 0x0000001003037220 */ /* 0x000fe40000400000 */
[----:B------:R-:W-:Y:S02]  /*f5a0*/  IMAD.X R11, R160, 0x1, R9, P3 ;  /* 0x00000001a00b7824 */ /* 0x000fe400018e0609 */
[----:B------:R-:W-:-:S05]  /*f5b0*/  FFMA R3, R30, R2, R3 ;  /* 0x000000021e037223 */ /* 0x000fca0000000003 */
[----:B------:R-:W-:-:S05]  /*f5c0*/  F2FP.TF32.F32.PACK_B R3, R3 ;  /* 0x00000003ff03723e */ /* 0x000fca00024050ff */
[----:B------:R0:W-:Y:S01]  /*f5d0*/  @P4 STG.E desc[UR36][R10.64+0x20], R3 ;  /* 0x000020030a004986 */ /* 0x0001e2000c101924 */
[----:B------:R-:W-:Y:S05]  /*f5e0*/  @!P2 BRA `(.L_x_301) ;  /* 0x000000000004a947 */ /* 0x000fea0003800000 */
[----:B------:R0:W5:Y:S02]  /*f5f0*/  LDG.E.LTC128B R153, desc[UR36][R12.64+0x24] ;  /* 0x000024240c997981 */ /* 0x000164000c1e1920 */
.L_x_301:
[----:B------:R-:W-:Y:S05]  /*f600*/  BSYNC B1 ;  /* 0x0000000000017941 */ /* 0x000fea0003800000 */
.L_x_300:
[----:B0----5:R-:W-:Y:S01]  /*f610*/  LOP3.LUT R3, R153, 0xffffe000, RZ, 0xc0, !PT ;  /* 0xffffe00099037812 */ /* 0x021fe200078ec0ff */
[----:B------:R-:W-:Y:S01]  /*f620*/  BSSY B1, `(.L_x_302) ;  /* 0x000000a000017945 */ /* 0x000fe20003800000 */
[----:B------:R-:W-:Y:S02]  /*f630*/  IADD3 R4, P3, P4, R161, R4, R165 ;  /* 0x00000004a1047210 */ /* 0x000fe40007c7e0a5 */
[----:B------:R-:W-:Y:S01]  /*f640*/  ISETP.GT.AND P5, PT, R0, 0x10, P0 ;  /* 0x000000100000780c */ /* 0x000fe200007a4270 */
[----:B------:R-:W-:Y:S01]  /*f650*/  FMUL R10, R3, R16 ;  /* 0x00000010030a7220 */ /* 0x000fe20000400000 */
[----:B------:R-:W-:-:S03]  /*f660*/  IADD3.X R5, R160, R5, R167, P3, P4 ;  /* 0x00000005a0057210 */ /* 0x000fc60001fe84a7 */
[----:B------:R-:W-:-:S05]  /*f670*/  FFMA R31, R31, R2, R10 ;  /* 0x000000021f1f7223 */ /* 0x000fca000000000a */
[----:B------:R-:W-:-:S05]  /*f680*/  F2FP.TF32.F32.PACK_B R31, R31 ;  /* 0x0000001fff1f723e */ /* 0x000fca00024050ff */
[----:B------:R0:W-:Y:S01]  /*f690*/  @P2 STG.E desc[UR36][R4.64+0x24], R31 ;  /* 0x0000241f04002986 */ /* 0x0001e2000c101924 */
[----:B------:R-:W-:Y:S05]  /*f6a0*/  @!P5 BRA `(.L_x_303) ;  /* 0x000000000004d947 */ /* 0x000fea0003800000 */
[----:B------:R0:W5:Y:S02]  /*f6b0*/  LDG.E.LTC128B R153, desc[UR36][R6.64+0x40] ;  /* 0x0000402406997981 */ /* 0x000164000c1e1920 */
.L_x_303:
[----:B------:R-:W-:Y:S05]  /*f6c0*/  BSYNC B1 ;  /* 0x0000000000017941 */ /* 0x000fea0003800000 */
.L_x_302:
        /* <DEDUP_REMOVED lines=9> */
.L_x_305:
[----:B------:R-:W-:Y:S05]  /*f760*/  BSYNC B1 ;  /* 0x0000000000017941 */ /* 0x000fea0003800000 */
.L_x_304:
        /* <DEDUP_REMOVED lines=9> */
.L_x_307:
[----:B------:R-:W-:Y:S05]  /*f800*/  BSYNC B1 ;  /* 0x0000000000017941 */ /* 0x000fea0003800000 */
.L_x_306:
        /* <DEDUP_REMOVED lines=9> */
.L_x_309:
[----:B------:R-:W-:Y:S05]  /*f8a0*/  BSYNC B1 ;  /* 0x0000000000017941 */ /* 0x000fea0003800000 */
.L_x_308:
        /* <DEDUP_REMOVED lines=9> */
.L_x_311:
[----:B------:R-:W-:Y:S05]  /*f940*/  BSYNC B1 ;  /* 0x0000000000017941 */ /* 0x000fea0003800000 */
.L_x_310:
        /* <DEDUP_REMOVED lines=9> */
.L_x_313:
[----:B------:R-:W-:Y:S05]  /*f9e0*/  BSYNC B1 ;  /* 0x0000000000017941 */ /* 0x000fea0003800000 */
.L_x_312:
        /* <DEDUP_REMOVED lines=9> */
.L_x_315:
[----:B------:R-:W-:Y:S05]  /*fa80*/  BSYNC B1 ;  /* 0x0000000000017941 */ /* 0x000fea0003800000 */
.L_x_314:
        /* <DEDUP_REMOVED lines=9> */
.L_x_317:
[----:B------:R-:W-:Y:S05]  /*fb20*/  BSYNC B1 ;  /* 0x0000000000017941 */ /* 0x000fea0003800000 */
.L_x_316:
        /* <DEDUP_REMOVED lines=9> */
.L_x_319:
[----:B------:R-:W-:Y:S05]  /*fbc0*/  BSYNC B1 ;  /* 0x0000000000017941 */ /* 0x000fea0003800000 */
.L_x_318:
        /* <DEDUP_REMOVED lines=9> */
.L_x_321:
[----:B------:R-:W-:Y:S05]  /*fc60*/  BSYNC B1 ;  /* 0x0000000000017941 */ /* 0x000fea0003800000 */
.L_x_320:
        /* <DEDUP_REMOVED lines=9> */
.L_x_323:
[----:B------:R-:W-:Y:S05]  /*fd00*/  BSYNC B1 ;  /* 0x0000000000017941 */ /* 0x000fea0003800000 */
.L_x_322:
        /* <DEDUP_REMOVED lines=9> */
.L_x_325:
[----:B------:R-:W-:Y:S05]  /*fda0*/  BSYNC B1 ;  /* 0x0000000000017941 */ /* 0x000fea0003800000 */
.L_x_324:
        /* <DEDUP_REMOVED lines=9> */
.L_x_327:
[----:B------:R-:W-:Y:S05]  /*fe40*/  BSYNC B1 ;  /* 0x0000000000017941 */ /* 0x000fea0003800000 */
.L_x_326:
        /* <DEDUP_REMOVED lines=9> */
.L_x_329:
[----:B------:R-:W-:Y:S05]  /*fee0*/  BSYNC B1 ;  /* 0x0000000000017941 */ /* 0x000fea0003800000 */
.L_x_328:
        /* <DEDUP_REMOVED lines=9> */
.L_x_331:
[----:B------:R-:W-:Y:S05]  /*ff80*/  BSYNC B1 ;  /* 0x0000000000017941 */ /* 0x000fea0003800000 */
.L_x_330:
        /* <DEDUP_REMOVED lines=9> */
.L_x_333:
[----:B------:R-:W-:Y:S05]  /*10020*/  BSYNC B1 ;  /* 0x0000000000017941 */ /* 0x000fea0003800000 */
.L_x_332:
        /* <DEDUP_REMOVED lines=9> */
.L_x_335:
[----:B------:R-:W-:Y:S05]  /*100c0*/  BSYNC B1 ;  /* 0x0000000000017941 */ /* 0x000fea0003800000 */
.L_x_334:
        /* <DEDUP_REMOVED lines=9> */
.L_x_337:
[----:B------:R-:W-:Y:S05]  /*10160*/  BSYNC B1 ;  /* 0x0000000000017941 */ /* 0x000fea0003800000 */
.L_x_336:
        /* <DEDUP_REMOVED lines=9> */
.L_x_339:
[----:B------:R-:W-:Y:S05]  /*10200*/  BSYNC B1 ;  /* 0x0000000000017941 */ /* 0x000fea0003800000 */
.L_x_338:
        /* <DEDUP_REMOVED lines=9> */
.L_x_341:
[----:B------:R-:W-:Y:S05]  /*102a0*/  BSYNC B1 ;  /* 0x0000000000017941 */ /* 0x000fea0003800000 */
.L_x_340:
        /* <DEDUP_REMOVED lines=9> */
.L_x_343:
[----:B------:R-:W-:Y:S05]  /*10340*/  BSYNC B1 ;  /* 0x0000000000017941 */ /* 0x000fea0003800000 */
.L_x_342:
        /* <DEDUP_REMOVED lines=9> */
.L_x_345:
[----:B------:R-:W-:Y:S05]  /*103e0*/  BSYNC B1 ;  /* 0x0000000000017941 */ /* 0x000fea0003800000 */
.L_x_344:
        /* <DEDUP_REMOVED lines=9> */
.L_x_347:
[----:B------:R-:W-:Y:S05]  /*10480*/  BSYNC B1 ;  /* 0x0000000000017941 */ /* 0x000fea0003800000 */
.L_x_346:
        /* <DEDUP_REMOVED lines=9> */
.L_x_349:
[----:B------:R-:W-:Y:S05]  /*10520*/  BSYNC B1 ;  /* 0x0000000000017941 */ /* 0x000fea0003800000 */
.L_x_348:
        /* <DEDUP_REMOVED lines=9> */
.L_x_351:
[----:B------:R-:W-:Y:S05]  /*105c0*/  BSYNC B1 ;  /* 0x0000000000017941 */ /* 0x000fea0003800000 */
.L_x_350:
        /* <DEDUP_REMOVED lines=9> */
.L_x_353:
[----:B------:R-:W-:Y:S05]  /*10660*/  BSYNC B1 ;  /* 0x0000000000017941 */ /* 0x000fea0003800000 */
.L_x_352:
        /* <DEDUP_REMOVED lines=9> */
.L_x_355:
[----:B------:R-:W-:Y:S05]  /*10700*/  BSYNC B1 ;  /* 0x0000000000017941 */ /* 0x000fea0003800000 */
.L_x_354:
        /* <DEDUP_REMOVED lines=9> */
.L_x_357:
[----:B------:R-:W-:Y:S05]  /*107a0*/  BSYNC B1 ;  /* 0x0000000000017941 */ /* 0x000fea0003800000 */
.L_x_356:
        /* <DEDUP_REMOVED lines=9> */
.L_x_359:
[----:B------:R-:W-:Y:S05]  /*10840*/  BSYNC B1 ;  /* 0x0000000000017941 */ /* 0x000fea0003800000 */
.L_x_358:
        /* <DEDUP_REMOVED lines=9> */
.L_x_361:
[----:B------:R-:W-:Y:S05]  /*108e0*/  BSYNC B1 ;  /* 0x0000000000017941 */ /* 0x000fea0003800000 */
.L_x_360:
        /* <DEDUP_REMOVED lines=9> */
.L_x_363:
[----:B------:R-:W-:Y:S05]  /*10980*/  BSYNC B1 ;  /* 0x0000000000017941 */ /* 0x000fea0003800000 */
.L_x_362:
        /* <DEDUP_REMOVED lines=9> */
.L_x_365:
[----:B------:R-:W-:Y:S05]  /*10a20*/  BSYNC B1 ;  /* 0x0000000000017941 */ /* 0x000fea0003800000 */
.L_x_364:
        /* <DEDUP_REMOVED lines=9> */
.L_x_367:
[----:B------:R-:W-:Y:S05]  /*10ac0*/  BSYNC B1 ;  /* 0x0000000000017941 */ /* 0x000fea0003800000 */
.L_x_366:
        /* <DEDUP_REMOVED lines=9> */
.L_x_369:
[----:B------:R-:W-:Y:S05]  /*10b60*/  BSYNC B1 ;  /* 0x0000000000017941 */ /* 0x000fea0003800000 */
.L_x_368:
        /* <DEDUP_REMOVED lines=9> */
.L_x_371:
[----:B------:R-:W-:Y:S05]  /*10c00*/  BSYNC B1 ;  /* 0x0000000000017941 */ /* 0x000fea0003800000 */
.L_x_370:
        /* <DEDUP_REMOVED lines=9> */
.L_x_373:
[----:B------:R-:W-:Y:S05]  /*10ca0*/  BSYNC B1 ;  /* 0x0000000000017941 */ /* 0x000fea0003800000 */
.L_x_372:
        /* <DEDUP_REMOVED lines=9> */
.L_x_375:
[----:B------:R-:W-:Y:S05]  /*10d40*/  BSYNC B1 ;  /* 0x0000000000017941 */ /* 0x000fea0003800000 */
.L_x_374:
        /* <DEDUP_REMOVED lines=9> */
.L_x_377:
[----:B------:R-:W-:Y:S05]  /*10de0*/  BSYNC B1 ;  /* 0x0000000000017941 */ /* 0x000fea0003800000 */
.L_x_376:
        /* <DEDUP_REMOVED lines=9> */
.L_x_379:
[----:B------:R-:W-:Y:S05]  /*10e80*/  BSYNC B1 ;  /* 0x0000000000017941 */ /* 0x000fea0003800000 */
.L_x_378:
        /* <DEDUP_REMOVED lines=9> */
.L_x_381:
[----:B------:R-:W-:Y:S05]  /*10f20*/  BSYNC B1 ;  /* 0x0000000000017941 */ /* 0x000fea0003800000 */
.L_x_380:
        /* <DEDUP_REMOVED lines=9> */
.L_x_383:
[----:B------:R-:W-:Y:S05]  /*10fc0*/  BSYNC B1 ;  /* 0x0000000000017941 */ /* 0x000fea0003800000 */
.L_x_382:
        /* <DEDUP_REMOVED lines=9> */
.L_x_385:
[----:B------:R-:W-:Y:S05]  /*11060*/  BSYNC B1 ;  /* 0x0000000000017941 */ /* 0x000fea0003800000 */
.L_x_384:
        /* <DEDUP_REMOVED lines=9> */
.L_x_387:
[----:B------:R-:W-:Y:S05]  /*11100*/  BSYNC B1 ;  /* 0x0000000000017941 */ /* 0x000fea0003800000 */
.L_x_386:
        /* <DEDUP_REMOVED lines=9> */
.L_x_389:
[----:B------:R-:W-:Y:S05]  /*111a0*/  BSYNC B1 ;  /* 0x0000000000017941 */ /* 0x000fea0003800000 */
.L_x_388:
        /* <DEDUP_REMOVED lines=9> */
.L_x_391:
[----:B------:R-:W-:Y:S05]  /*11240*/  BSYNC B1 ;  /* 0x0000000000017941 */ /* 0x000fea0003800000 */
.L_x_390:
        /* <DEDUP_REMOVED lines=9> */
.L_x_393:
[----:B------:R-:W-:Y:S05]  /*112e0*/  BSYNC B1 ;  /* 0x0000000000017941 */ /* 0x000fea0003800000 */
.L_x_392:
        /* <DEDUP_REMOVED lines=9> */
.L_x_395:
[----:B------:R-:W-:Y:S05]  /*11380*/  BSYNC B1 ;  /* 0x0000000000017941 */ /* 0x000fea0003800000 */
.L_x_394:
        /* <DEDUP_REMOVED lines=9> */
.L_x_397:
[----:B------:R-:W-:Y:S05]  /*11420*/  BSYNC B1 ;  /* 0x0000000000017941 */ /* 0x000fea0003800000 */
.L_x_396:
        /* <DEDUP_REMOVED lines=9> */
.L_x_399:
[----:B------:R-:W-:Y:S05]  /*114c0*/  BSYNC B1 ;  /* 0x0000000000017941 */ /* 0x000fea0003800000 */
.L_x_398:
        /* <DEDUP_REMOVED lines=9> */
.L_x_401:
[----:B------:R-:W-:Y:S05]  /*11560*/  BSYNC B1 ;  /* 0x0000000000017941 */ /* 0x000fea0003800000 */
.L_x_400:
        /* <DEDUP_REMOVED lines=9> */
.L_x_403:
[----:B------:R-:W-:Y:S05]  /*11600*/  BSYNC B1 ;  /* 0x0000000000017941 */ /* 0x000fea0003800000 */
.L_x_402:
        /* <DEDUP_REMOVED lines=9> */
.L_x_405:
[----:B------:R-:W-:Y:S05]  /*116a0*/  BSYNC B1 ;  /* 0x0000000000017941 */ /* 0x000fea0003800000 */
.L_x_404:
        /* <DEDUP_REMOVED lines=9> */
.L_x_407:
[----:B------:R-:W-:Y:S05]  /*11740*/  BSYNC B1 ;  /* 0x0000000000017941 */ /* 0x000fea0003800000 */
.L_x_406:
        /* <DEDUP_REMOVED lines=9> */
.L_x_409:
[----:B------:R-:W-:Y:S05]  /*117e0*/  BSYNC B1 ;  /* 0x0000000000017941 */ /* 0x000fea0003800000 */
.L_x_408:
        /* <DEDUP_REMOVED lines=9> */
.L_x_411:
[----:B------:R-:W-:Y:S05]  /*11880*/  BSYNC B1 ;  /* 0x0000000000017941 */ /* 0x000fea0003800000 */
.L_x_410:
        /* <DEDUP_REMOVED lines=9> */
.L_x_413:
[----:B------:R-:W-:Y:S05]  /*11920*/  BSYNC B1 ;  /* 0x0000000000017941 */ /* 0x000fea0003800000 */
.L_x_412:
        /* <DEDUP_REMOVED lines=9> */
.L_x_415:
[----:B------:R-:W-:Y:S05]  /*119c0*/  BSYNC B1 ;  /* 0x0000000000017941 */ /* 0x000fea0003800000 */
.L_x_414:
        /* <DEDUP_REMOVED lines=9> */
.L_x_417:
[----:B------:R-:W-:Y:S05]  /*11a60*/  BSYNC B1 ;  /* 0x0000000000017941 */ /* 0x000fea0003800000 */
.L_x_416:
        /* <DEDUP_REMOVED lines=9> */
.L_x_419:
[----:B------:R-:W-:Y:S05]  /*11b00*/  BSYNC B1 ;  /* 0x0000000000017941 */ /* 0x000fea0003800000 */
.L_x_418:
        /* <DEDUP_REMOVED lines=9> */
.L_x_421:
[----:B------:R-:W-:Y:S05]  /*11ba0*/  BSYNC B1 ;  /* 0x0000000000017941 */ /* 0x000fea0003800000 */
.L_x_420:
        /* <DEDUP_REMOVED lines=9> */
.L_x_423:
[----:B------:R-:W-:Y:S05]  /*11c40*/  BSYNC B1 ;  /* 0x0000000000017941 */ /* 0x000fea0003800000 */
.L_x_422:
        /* <DEDUP_REMOVED lines=9> */
.L_x_425:
[----:B------:R-:W-:Y:S05]  /*11ce0*/  BSYNC B1 ;  /* 0x0000000000017941 */ /* 0x000fea0003800000 */
.L_x_424:
        /* <DEDUP_REMOVED lines=9> */
.L_x_427:
[----:B------:R-:W-:Y:S05]  /*11d80*/  BSYNC B1 ;  /* 0x0000000000017941 */ /* 0x000fea0003800000 */
.L_x_426:
        /* <DEDUP_REMOVED lines=9> */
.L_x_429:
[----:B------:R-:W-:Y:S05]  /*11e20*/  BSYNC B1 ;  /* 0x0000000000017941 */ /* 0x000fea0003800000 */
.L_x_428:
        /* <DEDUP_REMOVED lines=9> */
.L_x_431:
[----:B------:R-:W-:Y:S05]  /*11ec0*/  BSYNC B1 ;  /* 0x0000000000017941 */ /* 0x000fea0003800000 */
.L_x_430:
        /* <DEDUP_REMOVED lines=9> */
.L_x_433:
[----:B------:R-:W-:Y:S05]  /*11f60*/  BSYNC B1 ;  /* 0x0000000000017941 */ /* 0x000fea0003800000 */
.L_x_432:
        /* <DEDUP_REMOVED lines=9> */
.L_x_435:
[----:B------:R-:W-:Y:S05]  /*12000*/  BSYNC B1 ;  /* 0x0000000000017941 */ /* 0x000fea0003800000 */
.L_x_434:
        /* <DEDUP_REMOVED lines=9> */
.L_x_437:
[----:B------:R-:W-:Y:S05]  /*120a0*/  BSYNC B1 ;  /* 0x0000000000017941 */ /* 0x000fea0003800000 */
.L_x_436:
        /* <DEDUP_REMOVED lines=9> */
.L_x_439:
[----:B------:R-:W-:Y:S05]  /*12140*/  BSYNC B1 ;  /* 0x0000000000017941 */ /* 0x000fea0003800000 */
.L_x_438:
        /* <DEDUP_REMOVED lines=9> */
.L_x_441:
[----:B------:R-:W-:Y:S05]  /*121e0*/  BSYNC B1 ;  /* 0x0000000000017941 */ /* 0x000fea0003800000 */
.L_x_440:
        /* <DEDUP_REMOVED lines=9> */
.L_x_443:
[----:B------:R-:W-:Y:S05]  /*12280*/  BSYNC B1 ;  /* 0x0000000000017941 */ /* 0x000fea0003800000 */
.L_x_442:
        /* <DEDUP_REMOVED lines=9> */
.L_x_445:
[----:B------:R-:W-:Y:S05]  /*12320*/  BSYNC B1 ;  /* 0x0000000000017941 */ /* 0x000fea0003800000 */
.L_x_444:
        /* <DEDUP_REMOVED lines=9> */
.L_x_447:
[----:B------:R-:W-:Y:S05]  /*123c0*/  BSYNC B1 ;  /* 0x0000000000017941 */ /* 0x000fea0003800000 */
.L_x_446:
        /* <DEDUP_REMOVED lines=9> */
.L_x_449:
[----:B------:R-:W-:Y:S05]  /*12460*/  BSYNC B1 ;  /* 0x0000000000017941 */ /* 0x000fea0003800000 */
.L_x_448:
        /* <DEDUP_REMOVED lines=9> */
.L_x_451:
[----:B------:R-:W-:Y:S05]  /*12500*/  BSYNC B1 ;  /* 0x0000000000017941 */ /* 0x000fea0003800000 */
.L_x_450:
        /* <DEDUP_REMOVED lines=9> */
.L_x_453:
[----:B------:R-:W-:Y:S05]  /*125a0*/  BSYNC B1 ;  /* 0x0000000000017941 */ /* 0x000fea0003800000 */
.L_x_452:
        /* <DEDUP_REMOVED lines=9> */
.L_x_455:
[----:B------:R-:W-:Y:S05]  /*12640*/  BSYNC B1 ;  /* 0x0000000000017941 */ /* 0x000fea0003800000 */
.L_x_454:
        /* <DEDUP_REMOVED lines=9> */
.L_x_457:
[----:B------:R-:W-:Y:S05]  /*126e0*/  BSYNC B1 ;  /* 0x0000000000017941 */ /* 0x000fea0003800000 */
.L_x_456:
        /* <DEDUP_REMOVED lines=9> */
.L_x_459:
[----:B------:R-:W-:Y:S05]  /*12780*/  BSYNC B1 ;  /* 0x0000000000017941 */ /* 0x000fea0003800000 */
.L_x_458:
        /* <DEDUP_REMOVED lines=9> */
.L_x_461:
[----:B------:R-:W-:Y:S05]  /*12820*/  BSYNC B1 ;  /* 0x0000000000017941 */ /* 0x000fea0003800000 */
.L_x_460:
        /* <DEDUP_REMOVED lines=9> */
.L_x_463:
[----:B------:R-:W-:Y:S05]  /*128c0*/  BSYNC B1 ;  /* 0x0000000000017941 */ /* 0x000fea0003800000 */
.L_x_462:
        /* <DEDUP_REMOVED lines=9> */
.L_x_465:
[----:B------:R-:W-:Y:S05]  /*12960*/  BSYNC B1 ;  /* 0x0000000000017941 */ /* 0x000fea0003800000 */
.L_x_464:
        /* <DEDUP_REMOVED lines=9> */
.L_x_467:
[----:B------:R-:W-:Y:S05]  /*12a00*/  BSYNC B1 ;  /* 0x0000000000017941 */ /* 0x000fea0003800000 */
.L_x_466:
        /* <DEDUP_REMOVED lines=9> */
.L_x_469:
[----:B------:R-:W-:Y:S05]  /*12aa0*/  BSYNC B1 ;  /* 0x0000000000017941 */ /* 0x000fea0003800000 */
.L_x_468:
        /* <DEDUP_REMOVED lines=9> */
.L_x_471:
[----:B------:R-:W-:Y:S05]  /*12b40*/  BSYNC B1 ;  /* 0x0000000000017941 */ /* 0x000fea0003800000 */
.L_x_470:
        /* <DEDUP_REMOVED lines=9> */
.L_x_473:
[----:B------:R-:W-:Y:S05]  /*12be0*/  BSYNC B1 ;  /* 0x0000000000017941 */ /* 0x000fea0003800000 */
.L_x_472:
        /* <DEDUP_REMOVED lines=9> */
.L_x_475:
[----:B------:R-:W-:Y:S05]  /*12c80*/  BSYNC B1 ;  /* 0x0000000000017941 */ /* 0x000fea0003800000 */
.L_x_474:
        /* <DEDUP_REMOVED lines=9> */
.L_x_477:
[----:B------:R-:W-:Y:S05]  /*12d20*/  BSYNC B1 ;  /* 0x0000000000017941 */ /* 0x000fea0003800000 */
.L_x_476:
        /* <DEDUP_REMOVED lines=9> */
.L_x_479:
[----:B------:R-:W-:Y:S05]  /*12dc0*/  BSYNC B1 ;  /* 0x0000000000017941 */ /* 0x000fea0003800000 */
.L_x_478:
        /* <DEDUP_REMOVED lines=9> */
.L_x_481:
[----:B------:R-:W-:Y:S05]  /*12e60*/  BSYNC B1 ;  /* 0x0000000000017941 */ /* 0x000fea0003800000 */
.L_x_480:
        /* <DEDUP_REMOVED lines=9> */
.L_x_483:
[----:B------:R-:W-:Y:S05]  /*12f00*/  BSYNC B1 ;  /* 0x0000000000017941 */ /* 0x000fea0003800000 */
.L_x_482:
        /* <DEDUP_REMOVED lines=9> */
.L_x_485:
[----:B------:R-:W-:Y:S05]  /*12fa0*/  BSYNC B1 ;  /* 0x0000000000017941 */ /* 0x000fea0003800000 */
.L_x_484:
        /* <DEDUP_REMOVED lines=9> */
.L_x_487:
[----:B------:R-:W-:Y:S05]  /*13040*/  BSYNC B1 ;  /* 0x0000000000017941 */ /* 0x000fea0003800000 */
.L_x_486:
        /* <DEDUP_REMOVED lines=9> */
.L_x_489:
[----:B------:R-:W-:Y:S05]  /*130e0*/  BSYNC B1 ;  /* 0x0000000000017941 */ /* 0x000fea0003800000 */
.L_x_488:
        /* <DEDUP_REMOVED lines=9> */
.L_x_491:
[----:B------:R-:W-:Y:S05]  /*13180*/  BSYNC B1 ;  /* 0x0000000000017941 */ /* 0x000fea0003800000 */
.L_x_490:
        /* <DEDUP_REMOVED lines=9> */
.L_x_493:
[----:B------:R-:W-:Y:S05]  /*13220*/  BSYNC B1 ;  /* 0x0000000000017941 */ /* 0x000fea0003800000 */
.L_x_492:
        /* <DEDUP_REMOVED lines=9> */
.L_x_495:
[----:B------:R-:W-:Y:S05]  /*132c0*/  BSYNC B1 ;  /* 0x0000000000017941 */ /* 0x000fea0003800000 */
.L_x_494:
        /* <DEDUP_REMOVED lines=9> */
.L_x_497:
[----:B------:R-:W-:Y:S05]  /*13360*/  BSYNC B1 ;  /* 0x0000000000017941 */ /* 0x000fea0003800000 */
.L_x_496:
        /* <DEDUP_REMOVED lines=9> */
.L_x_499:
[----:B------:R-:W-:Y:S05]  /*13400*/  BSYNC B1 ;  /* 0x0000000000017941 */ /* 0x000fea0003800000 */
.L_x_498:
        /* <DEDUP_REMOVED lines=9> */
.L_x_501:
[----:B------:R-:W-:Y:S05]  /*134a0*/  BSYNC B1 ;  /* 0x0000000000017941 */ /* 0x000fea0003800000 */
.L_x_500:
        /* <DEDUP_REMOVED lines=9> */
.L_x_503:
[----:B------:R-:W-:Y:S05]  /*13540*/  BSYNC B1 ;  /* 0x0000000000017941 */ /* 0x000fea0003800000 */
.L_x_502:
        /* <DEDUP_REMOVED lines=9> */
.L_x_505:
[----:B------:R-:W-:Y:S05]  /*135e0*/  BSYNC B1 ;  /* 0x0000000000017941 */ /* 0x000fea0003800000 */
.L_x_504:
        /* <DEDUP_REMOVED lines=9> */
.L_x_507:
[----:B------:R-:W-:Y:S05]  /*13680*/  BSYNC B1 ;  /* 0x0000000000017941 */ /* 0x000fea0003800000 */
.L_x_506:
        /* <DEDUP_REMOVED lines=9> */
.L_x_509:
[----:B------:R-:W-:Y:S05]  /*13720*/  BSYNC B1 ;  /* 0x0000000000017941 */ /* 0x000fea0003800000 */
.L_x_508:
        /* <DEDUP_REMOVED lines=9> */
.L_x_511:
[----:B------:R-:W-:Y:S05]  /*137c0*/  BSYNC B1 ;  /* 0x0000000000017941 */ /* 0x000fea0003800000 */
.L_x_510:
        /* <DEDUP_REMOVED lines=9> */
.L_x_513:
[----:B------:R-:W-:Y:S05]  /*13860*/  BSYNC B1 ;  /* 0x0000000000017941 */ /* 0x000fea0003800000 */
.L_x_512:
        /* <DEDUP_REMOVED lines=9> */
.L_x_515:
[----:B------:R-:W-:Y:S05]  /*13900*/  BSYNC B1 ;  /* 0x0000000000017941 */ /* 0x000fea0003800000 */
.L_x_514:
        /* <DEDUP_REMOVED lines=9> */
.L_x_517:
[----:B------:R-:W-:Y:S05]  /*139a0*/  BSYNC B1 ;  /* 0x0000000000017941 */ /* 0x000fea0003800000 */
.L_x_516:
        /* <DEDUP_REMOVED lines=9> */
.L_x_519:
[----:B------:R-:W-:Y:S05]  /*13a40*/  BSYNC B1 ;  /* 0x0000000000017941 */ /* 0x000fea0003800000 */
.L_x_518:
        /* <DEDUP_REMOVED lines=9> */
.L_x_521:
[----:B------:R-:W-:Y:S05]  /*13ae0*/  BSYNC B1 ;  /* 0x0000000000017941 */ /* 0x000fea0003800000 */
.L_x_520:
        /* <DEDUP_REMOVED lines=9> */
.L_x_523:
[----:B------:R-:W-:Y:S05]  /*13b80*/  BSYNC B1 ;  /* 0x0000000000017941 */ /* 0x000fea0003800000 */
.L_x_522:
        /* <DEDUP_REMOVED lines=9> */
.L_x_525:
[----:B------:R-:W-:Y:S05]  /*13c20*/  BSYNC B1 ;  /* 0x0000000000017941 */ /* 0x000fea0003800000 */
.L_x_524:
        /* <DEDUP_REMOVED lines=9> */
.L_x_527:
[----:B------:R-:W-:Y:S05]  /*13cc0*/  BSYNC B1 ;  /* 0x0000000000017941 */ /* 0x000fea0003800000 */
.L_x_526:
        /* <DEDUP_REMOVED lines=9> */
.L_x_529:
[----:B------:R-:W-:Y:S05]  /*13d60*/  BSYNC B1 ;  /* 0x0000000000017941 */ /* 0x000fea0003800000 */
.L_x_528:
        /* <DEDUP_REMOVED lines=9> */
.L_x_531:
[----:B------:R-:W-:Y:S05]  /*13e00*/  BSYNC B1 ;  /* 0x0000000000017941 */ /* 0x000fea0003800000 */
.L_x_530:
        /* <DEDUP_REMOVED lines=9> */
.L_x_533:
[----:B------:R-:W-:Y:S05]  /*13ea0*/  BSYNC B1 ;  /* 0x0000000000017941 */ /* 0x000fea0003800000 */
.L_x_532:
        /* <DEDUP_REMOVED lines=9> */
.L_x_535:
[----:B------:R-:W-:Y:S05]  /*13f40*/  BSYNC B1 ;  /* 0x0000000000017941 */ /* 0x000fea0003800000 */
.L_x_534:
        /* <DEDUP_REMOVED lines=9> */
.L_x_537:
[----:B------:R-:W-:Y:S05]  /*13fe0*/  BSYNC B1 ;  /* 0x0000000000017941 */ /* 0x000fea0003800000 */
.L_x_536:
[----:B0----5:R-:W-:Y:S01]  /*13ff0*/  LOP3.LUT R3, R153, 0xffffe000, RZ, 0xc0, !PT ;  /* 0xffffe00099037812 */ /* 0x021fe200078ec0ff */
[----:B------:R-:W-:Y:S01]  /*14000*/  BSSY B1, `(.L_x_538) ;  /* 0x0000008000017945 */ /* 0x000fe20003800000 */
[----:B------:R-:W-:-:S03]  /*14010*/  ISETP.GT.AND P2, PT, R0, 0xf8, P1 ;  /* 0x000000f80000780c */ /* 0x000fc60000f44270 */
[----:B-1--4-:R-:W-:-:S04]  /*14020*/  FMUL R6, R3, R16 ;  /* 0x0000001003067220 */ /* 0x012fc80000400000 */
[----:B------:R-:W-:-:S05]  /*14030*/  FFMA R149, R149, R2, R6 ;  /* 0x0000000295957223 */ /* 0x000fca0000000006 */
[----:B------:R-:W-:-:S05]  /*14040*/  F2FP.TF32.F32.PACK_B R149, R149 ;  /* 0x00000095ff95723e */ /* 0x000fca00024050ff */
[----:B------:R0:W-:Y:S01]  /*14050*/  @P0 STG.E desc[UR36][R8.64+0x3e4], R149 ;  /* 0x0003e49508000986 */ /* 0x0001e2000c101924 */
[----:B------:R-:W-:Y:S05]  /*14060*/  @!P2 BRA `(.L_x_539) ;  /* 0x000000000004a947 */ /* 0x000fea0003800000 */
[----:B------:R1:W5:Y:S02]  /*14070*/  LDG.E.LTC128B R153, desc[UR36][R12.64+0x3e0] ;  /* 0x0003e0240c997981 */ /* 0x000364000c1e1920 */
.L_x_539:
[----:B------:R-:W-:Y:S05]  /*14080*/  BSYNC B1 ;  /* 0x0000000000017941 */ /* 0x000fea0003800000 */
.L_x_538:
        /* <DEDUP_REMOVED lines=9> */
.L_x_541:
[----:B------:R-:W-:Y:S05]  /*14120*/  BSYNC B1 ;  /* 0x0000000000017941 */ /* 0x000fea0003800000 */
.L_x_540:
[----:B------:R-:W-:Y:S05]  /*14130*/  @!P1 BRA `(.L_x_542) ;  /* 0x00000050004c9947 */ /* 0x000fea0003800000 */
[----:B-----5:R-:W-:-:S05]  /*14140*/  LOP3.LUT R153, R153, 0xffffe000, RZ, 0xc0, !PT ;  /* 0xffffe00099997812 */ /* 0x020fca00078ec0ff */
[----:B------:R-:W-:-:S04]  /*14150*/  FMUL R0, R153, R16 ;  /* 0x0000001099007220 */ /* 0x000fc80000400000 */
[----:B------:R-:W-:-:S05]  /*14160*/  FFMA R151, R151, R2, R0 ;  /* 0x0000000297977223 */ /* 0x000fca0000000000 */
[----:B------:R-:W-:-:S05]  /*14170*/  F2FP.TF32.F32.PACK_B R151, R151 ;  /* 0x00000097ff97723e */ /* 0x000fca00024050ff */
[----:B------:R0:W-:Y:S01]  /*14180*/  STG.E desc[UR36][R4.64+0x3e4], R151 ;  /* 0x0003e49704007986 */ /* 0x0001e2000c101924 */
[----:B------:R-:W-:Y:S05]  /*14190*/  BRA `(.L_x_542) ;  /* 0x0000005000347947 */ /* 0x000fea0003800000 */
.L_x_35:
[----:B------:R-:W2:Y:S01]  /*141a0*/  LDL.LU R3, [R1] ;  /* 0x0000000001037983 */ /* 0x000ea20000300800 */
[----:B------:R-:W-:-:S03]  /*141b0*/  ULDC.64 UR4, c[0x0][0x5c0] ;  /* 0x0001700000047ab9 */ /* 0x000fc60000000a00 */
[----:B------:R-:W3:Y:S04]  /*141c0*/  LDL.LU R9, [R1+0x8] ;  /* 0x0000080001097983 */ /* 0x000ee80000300800 */
[----:B------:R-:W4:Y:S04]  /*141d0*/  LDL.LU R8, [R1+0x54] ;  /* 0x0000540001087983 */ /* 0x000f280000300800 */
[----:B------:R-:W5:Y:S04]  /*141e0*/  LDL.LU R235, [R1+0x8c] ;  /* 0x00008c0001eb7983 */ /* 0x000f680000300800 */
        /* <DEDUP_REMOVED lines=91> */
[----:B------:R-:W5:Y:S01]  /*147a0*/  LDL.LU R12, [R1+0x1fc] ;  /* 0x0001fc00010c7983 */ /* 0x000f620000300800 */
[----:B--2---:R-:W-:Y:S01]  /*147b0*/  FMUL R3, R3, R2 ;  /* 0x0000000203037220 */ /* 0x004fe20000400000 */
[----:B------:R-:W-:-:S02]  /*147c0*/  LEA R4, P0, R6, UR4, 0x2 ;  /* 0x0000000406047c11 */ /* 0x000fc4000f8010ff */
[----:B------:R-:W2:Y:S02]  /*147d0*/  LDL.LU R7, [R1+0x4] ;  /* 0x0000040001077983 */ /* 0x000ea40000300800 */
[----:B------:R-:W-:Y:S02]  /*147e0*/  LEA.HI.X R5, R6, UR5, R10, 0x2, P0 ;  /* 0x0000000506057c11 */ /* 0x000fe400080f140a */
[----:B------:R-:W-:Y:S01]  /*147f0*/  F2FP.TF32.F32.PACK_B R3, R3 ;  /* 0x00000003ff03723e */ /* 0x000fe200024050ff */
[----:B------:R-:W5:Y:S01]  /*14800*/  LDL.LU R10, [R1+0x5c] ;  /* 0x00005c00010a7983 */ /* 0x000f620000300800 */
[----:B------:R-:W-:-:S03]  /*14810*/  ISETP.GT.AND P0, PT, R0, 0x1, P3 ;  /* 0x000000010000780c */ /* 0x000fc60001f04270 */
[----:B------:R2:W-:Y:S01]  /*14820*/  @P1 STG.E desc[UR36][R4.64], R3 ;  /* 0x0000000304001986 */ /* 0x0005e2000c101924 */
[----:B------:R-:W-:Y:S01]  /*14830*/  ISETP.GT.AND P2, PT, R158, 0x8, PT ;  /* 0x000000089e00780c */ /* 0x000fe20003f44270 */
[----:B--2---:R-:W-:-:S05]  /*14840*/  FMUL R3, R7, R2 ;  /* 0x0000000207037220 */ /* 0x004fca0000400000 */
[----:B------:R-:W-:-:S05]  /*14850*/  F2FP.TF32.F32.PACK_B R3, R3 ;  /* 0x00000003ff03723e */ /* 0x000fca00024050ff */
[----:B------:R0:W-:Y:S04]  /*14860*/  @P0 STG.E desc[UR36][R4.64+0x4], R3 ;  /* 0x0000040304000986 */ /* 0x0001e8000c101924 */
[----:B0-----:R-:W2:Y:S01]  /*14870*/  LDL.LU R3, [R1+0xc] ;  /* 0x00000c0001037983 */ /* 0x001ea20000300800 */
[----:B------:R-:W-:Y:S01]  /*14880*/  USHF.L.U32 UR5, UR8, 0x5, URZ ;  /* 0x0000000508057899 */ /* 0x000fe2000800063f */
[----:B------:R-:W-:Y:S01]  /*14890*/  ISETP.GT.AND P0, PT, R0, RZ, P2 ;  /* 0x000000ff0000720c */ /* 0x000fe20001704270 */
[----:B------:R-:W-:Y:S01]  /*148a0*/  USHF.L.U64.HI UR4, UR8, 0x5, UR9 ;  /* 0x0000000508047899 */ /* 0x000fe20008010209 */
[----:B---3--:R-:W-:-:S03]  /*148b0*/  FMUL R9, R9, R2 ;  /* 0x0000000209097220 */ /* 0x008fc60000400000 */
[----:B------:R-:W-:Y:S02]  /*148c0*/  IADD3 R6, P1, R4, UR5, RZ ;  /* 0x0000000504067c10 */ /* 0x000fe4000ff3e0ff */
[----:B------:R-:W-:Y:S02]  /*148d0*/  F2FP.TF32.F32.PACK_B R9, R9 ;  /* 0x00000009ff09723e */ /* 0x000fe400024050ff */
[----:B------:R-:W-:-:S05]  /*148e0*/  IADD3.X R7, R5, UR4, RZ, P1, !PT ;  /* 0x0000000405077c10 */ /* 0x000fca0008ffe4ff */
[----:B------:R0:W-:Y:S01]  /*148f0*/  @P0 STG.E desc[UR36][R6.64], R9 ;  /* 0x0000000906000986 */ /* 0x0001e2000c101924 */
[----:B------:R-:W-:-:S03]  /*14900*/  ISETP.GT.AND P0, PT, R0, 0x1, P2 ;  /* 0x000000010000780c */ /* 0x000fc60001704270 */
[----:B0-----:R-:W3:Y:S01]  /*14910*/  LDL.LU R9, [R1+0x60] ;  /* 0x0000600001097983 */ /* 0x001ee20000300800 */
[----:B--2---:R-:W-:-:S05]  /*14920*/  FMUL R3, R3, R2 ;  /* 0x0000000203037220 */ /* 0x004fca0000400000 */
[----:B------:R-:W-:-:S05]  /*14930*/  F2FP.TF32.F32.PACK_B R3, R3 ;  /* 0x00000003ff03723e */ /* 0x000fca00024050ff */
[----:B------:R0:W-:Y:S04]  /*14940*/  @P0 STG.E desc[UR36][R6.64+0x4], R3 ;  /* 0x0000040306000986 */ /* 0x0001e8000c101924 */
[----:B0-----:R-:W2:Y:S01]  /*14950*/  LDL.LU R3, [R1+0x10] ;  /* 0x0000100001037983 */ /* 0x001ea20000300800 */
[----:B------:R-:W-:Y:S01]  /*14960*/  ISETP.GT.AND P0, PT, R0, 0x8, P3 ;  /* 0x000000080000780c */ /* 0x000fe20001f04270 */
[----:B--2---:R-:W-:-:S05]  /*14970*/  FMUL R3, R3, R2 ;  /* 0x0000000203037220 */ /* 0x004fca0000400000 */
[----:B------:R-:W-:-:S07]  /*14980*/  F2FP.TF32.F32.PACK_B R3, R3 ;  /* 0x00000003ff03723e */ /* 0x000fce00024050ff */
        /* <DEDUP_REMOVED lines=82> */
[C---:B------:R-:W-:Y:S02]  /*14eb0*/  ISETP.GT.AND P1, PT, R0.reuse, 0x29, P3 ;  /* 0x000000290000780c */ /* 0x040fe40001f24270 */
[----:B------:R-:W-:Y:S01]  /*14ec0*/  ISETP.GT.AND P0, PT, R0, 0x28, P2 ;  /* 0x000000280000780c */ /* 0x000fe20001704270 */
[----:B----4-:R-:W-:-:S05]  /*14ed0*/  FMUL R8, R8, R2 ;  /* 0x0000000208087220 */ /* 0x010fca0000400000 */
[----:B------:R-:W-:-:S05]  /*14ee0*/  F2FP.TF32.F32.PACK_B R8, R8 ;  /* 0x00000008ff08723e */ /* 0x000fca00024050ff */
[----:B------:R0:W-:Y:S04]  /*14ef0*/  @P1 STG.E desc[UR36][R4.64+0xa4], R8 ;  /* 0x0000a40804001986 */ /* 0x0001e8000c101924 */
[----:B0-----:R-:W4:Y:S01]  /*14f00*/  LDL.LU R8, [R1+0x64] ;  /* 0x0000640001087983 */ /* 0x001f220000300800 */
[----:B--2---:R-:W-:-:S05]  /*14f10*/  FMUL R3, R3, R2 ;  /* 0x0000000203037220 */ /* 0x004fca0000400000 */
[----:B------:R-:W-:-:S05]  /*14f20*/  F2FP.TF32.F32.PACK_B R3, R3 ;  /* 0x00000003ff03723e */ /* 0x000fca00024050ff */
[----:B------:R0:W-:Y:S04]  /*14f30*/  @P0 STG.E desc[UR36][R6.64+0xa0], R3 ;  /* 0x0000a00306000986 */ /* 0x0001e8000c101924 */
[----:B0-----:R-:W2:Y:S01]  /*14f40*/  LDL.LU R3, [R1+0x68] ;  /* 0x0000680001037983 */ /* 0x001ea20000300800 */
[C---:B------:R-:W-:Y:S02]  /*14f50*/  ISETP.GT.AND P1, PT, R0.reuse, 0x29, P2 ;  /* 0x000000290000780c */ /* 0x040fe40001724270 */
[----:B------:R-:W-:Y:S01]  /*14f60*/  ISETP.GT.AND P4, PT, R0, 0x30, P3 ;  /* 0x000000300000780c */ /* 0x000fe20001f84270 */
[-C--:B-----5:R-:W-:Y:S01]  /*14f70*/  FMUL R10, R10, R2.reuse ;  /* 0x000000020a0a7220 */ /* 0x0a0fe20000400000 */
[C---:B------:R-:W-:Y:S01]  /*14f80*/  ISETP.GT.AND P5, PT, R0.reuse, 0x31, P3 ;  /* 0x000000310000780c */ /* 0x040fe20001fa4270 */
[-C--:B---3--:R-:W-:Y:S01]  /*14f90*/  FMUL R9, R9, R2.reuse ;  /* 0x0000000209097220 */ /* 0x088fe20000400000 */
[----:B------:R-:W-:Y:S01]  /*14fa0*/  ISETP.GT.AND P0, PT, R0, 0x30, P2 ;  /* 0x000000300000780c */ /* 0x000fe20001704270 */
[----:B----4-:R-:W-:Y:S01]  /*14fb0*/  FMUL R8, R8, R2 ;  /* 0x0000000208087220 */ /* 0x010fe20000400000 */
[----:B------:R-:W-:-:S02]  /*14fc0*/  F2FP.TF32.F32.PACK_B R10, R10 ;  /* 0x0000000aff0a723e */ /* 0x000fc400024050ff */
[----:B------:R-:W-:Y:S02]  /*14fd0*/  F2FP.TF32.F32.PACK_B R9, R9 ;  /* 0x00000009ff09723e */ /* 0x000fe400024050ff */
[----:B------:R-:W-:Y:S01]  /*14fe0*/  F2FP.TF32.F32.PACK_B R8, R8 ;  /* 0x00000008ff08723e */ /* 0x000fe200024050ff */
[----:B------:R0:W-:Y:S04]  /*14ff0*/  @P1 STG.E desc[UR36][R6.64+0xa4], R10 ;  /* 0x0000a40a06001986 */ /* 0x0001e8000c101924 */
[----:B------:R1:W-:Y:S04]  /*15000*/  @P4 STG.E desc[UR36][R4.64+0xc0], R9 ;  /* 0x0000c00904004986 */ /* 0x0003e8000c101924 */
[----:B------:R3:W-:Y:S04]  /*15010*/  @P5 STG.E desc[UR36][R4.64+0xc4], R8 ;  /* 0x0000c40804005986 */ /* 0x0007e8000c101924 */
[----:B0-----:R-:W4:Y:S04]  /*15020*/  LDL.LU R10, [R1+0x6c] ;  /* 0x00006c00010a7983 */ /* 0x001f280000300800 */
[----:B-1----:R-:W5:Y:S04]  /*15030*/  LDL.LU R9, [R1+0x70] ;  /* 0x0000700001097983 */ /* 0x002f680000300800 */
[----:B---3--:R-:W3:Y:S01]  /*15040*/  LDL.LU R8, [R1+0x78] ;  /* 0x0000780001087983 */ /* 0x008ee20000300800 */
[----:B--2---:R-:W-:-:S05]  /*15050*/  FMUL R3, R3, R2 ;  /* 0x0000000203037220 */ /* 0x004fca0000400000 */
[----:B------:R-:W-:-:S05]  /*15060*/  F2FP.TF32.F32.PACK_B R3, R3 ;  /* 0x00000003ff03723e */ /* 0x000fca00024050ff */
[----:B------:R0:W-:Y:S04]  /*15070*/  @P0 STG.E desc[UR36][R6.64+0xc0], R3 ;  /* 0x0000c00306000986 */ /* 0x0001e8000c101924 */
[----:B0-----:R-:W2:Y:S01]  /*15080*/  LDL.LU R3, [R1+0x74] ;  /* 0x0000740001037983 */ /* 0x001ea20000300800 */
[C---:B------:R-:W-:Y:S02]  /*15090*/  ISETP.GT.AND P1, PT, R0.reuse, 0x31, P2 ;  /* 0x000000310000780c */ /* 0x040fe40001724270 */
[----:B------:R-:W-:Y:S01]  /*150a0*/  ISETP.GT.AND P4, PT, R0, 0x38, P3 ;  /* 0x000000380000780c */ /* 0x000fe20001f84270 */
[-C--:B----4-:R-:W-:Y:S01]  /*150b0*/  FMUL R10, R10, R2.reuse ;  /* 0x000000020a0a7220 */ /* 0x090fe20000400000 */
[C---:B------:R-:W-:Y:S01]  /*150c0*/  ISETP.GT.AND P5, PT, R0.reuse, 0x39, P3 ;  /* 0x000000390000780c */ /* 0x040fe20001fa4270 */
[----:B-----5:R-:W-:Y:S01]  /*150d0*/  FMUL R9, R9, R2 ;  /* 0x0000000209097220 */ /* 0x020fe20000400000 */
[----:B------:R-:W-:-:S02]  /*150e0*/  ISETP.GT.AND P0, PT, R0, 0x38, P2 ;  /* 0x000000380000780c */ /* 0x000fc40001704270 */
[----:B------:R-:W-:Y:S01]  /*150f0*/  F2FP.TF32.F32.PACK_B R10, R10 ;  /* 0x0000000aff0a723e */ /* 0x000fe200024050ff */
[----:B---3--:R-:W-:Y:S01]  /*15100*/  FMUL R8, R8, R2 ;  /* 0x0000000208087220 */ /* 0x008fe20000400000 */
[----:B------:R-:W-:-:S03]  /*15110*/  F2FP.TF32.F32.PACK_B R9, R9 ;  /* 0x00000009ff09723e */ /* 0x000fc600024050ff */
[----:B------:R0:W-:Y:S01]  /*15120*/  @P1 STG.E desc[UR36][R6.64+0xc4], R10 ;  /* 0x0000c40a06001986 */ /* 0x0001e2000c101924 */
[----:B------:R-:W-:-:S03]  /*15130*/  F2FP.TF32.F32.PACK_B R8, R8 ;  /* 0x00000008ff08723e */ /* 0x000fc600024050ff */
[----:B------:R1:W-:Y:S04]  /*15140*/  @P4 STG.E desc[UR36][R4.64+0xe0], R9 ;  /* 0x0000e00904004986 */ /* 0x0003e8000c101924 */
[----:B0-----:R-:W3:Y:S04]  /*15150*/  LDL.LU R10, [R1+0x80] ;  /* 0x00008000010a7983 */ /* 0x001ee80000300800 */
[----:B-1----:R-:W4:Y:S01]  /*15160*/  LDL.LU R9, [R1+0x84] ;  /* 0x0000840001097983 */ /* 0x002f220000300800 */
[----:B--2---:R-:W-:-:S05]  /*15170*/  FMUL R3, R3, R2 ;  /* 0x0000000203037220 */ /* 0x004fca0000400000 */
[----:B------:R-:W-:-:S05]  /*15180*/  F2FP.TF32.F32.PACK_B R3, R3 ;  /* 0x00000003ff03723e */ /* 0x000fca00024050ff */
[----:B------:R0:W-:Y:S04]  /*15190*/  @P5 STG.E desc[UR36][R4.64+0xe4], R3 ;  /* 0x0000e40304005986 */ /* 0x0001e8000c101924 */
[----:B------:R1:W-:Y:S04]  /*151a0*/  @P0 STG.E desc[UR36][R6.64+0xe0], R8 ;  /* 0x0000e00806000986 */ /* 0x0003e8000c101924 */
[----:B0-----:R-:W2:Y:S04]  /*151b0*/  LDL.LU R3, [R1+0x7c] ;  /* 0x00007c0001037983 */ /* 0x001ea80000300800 */
[----:B-1----:R-:W5:Y:S01]  /*151c0*/  LDL.LU R8, [R1+0x88] ;  /* 0x0000880001087983 */ /* 0x002f620000300800 */
[----:B------:R-:W-:-:S02]  /*151d0*/  ISETP.GT.AND P1, PT, R0, 0x39, P2 ;  /* 0x000000390000780c */ /* 0x000fc40001724270 */
[----:B------:R-:W-:Y:S01]  /*151e0*/  ISETP.GT.AND P4, PT, R0, 0x40, P3 ;  /* 0x000000400000780c */ /* 0x000fe20001f84270 */
[-C--:B---3--:R-:W-:Y:S01]  /*151f0*/  FMUL R10, R10, R2.reuse ;  /* 0x000000020a0a7220 */ /* 0x088fe20000400000 */
[C---:B------:R-:W-:Y:S02]  /*15200*/  ISETP.GT.AND P5, PT, R0.reuse, 0x41, P3 ;  /* 0x000000410000780c */ /* 0x040fe40001fa4270 */
[----:B------:R-:W-:Y:S01]  /*15210*/  ISETP.GT.AND P0, PT, R0, 0x40, P2 ;  /* 0x000000400000780c */ /* 0x000fe20001704270 */
[----:B----4-:R-:W-:Y:S01]  /*15220*/  FMUL R9, R9, R2 ;  /* 0x0000000209097220 */ /* 0x010fe20000400000 */
[----:B------:R-:W-:-:S04]  /*15230*/  F2FP.TF32.F32.PACK_B R10, R10 ;  /* 0x0000000aff0a723e */ /* 0x000fc800024050ff */
[----:B------:R-:W-:Y:S01]  /*15240*/  F2FP.TF32.F32.PACK_B R9, R9 ;  /* 0x00000009ff09723e */ /* 0x000fe200024050ff */
[-C--:B------:R-:W-:Y:S01]  /*15250*/  FMUL R11, R11, R2.reuse ;  /* 0x000000020b0b7220 */ /* 0x080fe20000400000 */
[----:B------:R-:W-:-:S04]  /*15260*/  FMUL R13, R13, R2 ;  /* 0x000000020d0d7220 */ /* 0x000fc80000400000 */
[----:B------:R-:W-:Y:S02]  /*15270*/  F2FP.TF32.F32.PACK_B R11, R11 ;  /* 0x0000000bff0b723e */ /* 0x000fe400024050ff */
[----:B------:R-:W-:Y:S01]  /*15280*/  F2FP.TF32.F32.PACK_B R13, R13 ;  /* 0x0000000dff0d723e */ /* 0x000fe200024050ff */
[----:B------:R-:W-:-:S05]  /*15290*/  FMUL R15, R15, R2 ;  /* 0x000000020f0f7220 */ /* 0x000fca0000400000 */
[----:B------:R-:W-:Y:S01]  /*152a0*/  F2FP.TF32.F32.PACK_B R15, R15 ;  /* 0x0000000fff0f723e */ /* 0x000fe200024050ff */
[----:B------:R-:W-:-:S05]  /*152b0*/  FMUL R19, R19, R2 ;  /* 0x0000000213137220 */ /* 0x000fca0000400000 */
[----:B------:R-:W-:Y:S01]  /*152c0*/  F2FP.TF32.F32.PACK_B R19, R19 ;  /* 0x00000013ff13723e */ /* 0x000fe200024050ff */
[-C--:B--2---:R-:W-:Y:S01]  /*152d0*/  FMUL R3, R3, R2.reuse ;  /* 0x0000000203037220 */ /* 0x084fe20000400000 */
[----:B-----5:R-:W-:-:S04]  /*152e0*/  FMUL R8, R8, R2 ;  /* 0x0000000208087220 */ /* 0x020fc80000400000 */
[----:B------:R-:W-:Y:S02]  /*152f0*/  F2FP.TF32.F32.PACK_B R3, R3 ;  /* 0x00000003ff03723e */ /* 0x000fe400024050ff */
[----:B------:R-:W-:-:S03]  /*15300*/  F2FP.TF32.F32.PACK_B R8, R8 ;  /* 0x00000008ff08723e */ /* 0x000fc600024050ff */
[----:B------:R0:W-:Y:S01]  /*15310*/  @P1 STG.E desc[UR36][R6.64+0xe4], R3 ;  /* 0x0000e40306001986 */ /* 0x0001e2000c101924 */
[----:B------:R-:W-:-:S03]  /*15320*/  ISETP.GT.AND P1, PT, R0, 0x41, P2 ;  /* 0x000000410000780c */ /* 0x000fc60001724270 */
[----:B------:R-:W-:Y:S01]  /*15330*/  @P4 STG.E desc[UR36][R4.64+0x100], R10 ;  /* 0x0001000a04004986 */ /* 0x000fe2000c101924 */
[----:B------:R-:W-:-:S03]  /*15340*/  ISETP.GT.AND P4, PT, R0, 0x48, P3 ;  /* 0x000000480000780c */ /* 0x000fc60001f84270 */
[----:B------:R-:W-:Y:S01]  /*15350*/  @P5 STG.E desc[UR36][R4.64+0x104], R9 ;  /* 0x0001040904005986 */ /* 0x000fe2000c101924 */
[----:B0-----:R-:W-:-:S03]  /*15360*/  FMUL R3, R235, R2 ;  /* 0x00000002eb037220 */ /* 0x001fc60000400000 */
[----:B------:R0:W-:Y:S02]  /*15370*/  @P0 STG.E desc[UR36][R6.64+0x100], R8 ;  /* 0x0001000806000986 */ /* 0x0001e4000c101924 */
[----:B------:R-:W-:Y:S01]  /*15380*/  F2FP.TF32.F32.PACK_B R3, R3 ;  /* 0x00000003ff03723e */ /* 0x000fe200024050ff */
[----:B0-----:R-:W-:Y:S01]  /*15390*/  FMUL R8, R234, R2 ;  /* 0x00000002ea087220 */ /* 0x001fe20000400000 */
[----:B------:R-:W-:-:S04]  /*153a0*/  ISETP.GT.AND P5, PT, R0, 0x49, P3 ;  /* 0x000000490000780c */ /* 0x000fc80001fa4270 */
[----:B------:R-:W-:Y:S01]  /*153b0*/  F2FP.TF32.F32.PACK_B R8, R8 ;  /* 0x00000008ff08723e */ /* 0x000fe200024050ff */
[----:B------:R0:W-:Y:S01]  /*153c0*/  @P1 STG.E desc[UR36][R6.64+0x104], R3 ;  /* 0x0001040306001986 */ /* 0x0001e2000c101924 */
[C---:B------:R-:W-:Y:S01]  /*153d0*/  ISETP.GT.AND P0, PT, R0.reuse, 0x48, P2 ;  /* 0x000000480000780c */ /* 0x040fe20001704270 */
[-C--:B------:R-:W-:Y:S01]  /*153e0*/  FMUL R9, R233, R2.reuse ;  /* 0x00000002e9097220 */ /* 0x080fe20000400000 */
[C---:B------:R-:W-:Y:S01]  /*153f0*/  ISETP.GT.AND P1, PT, R0.reuse, 0x49, P2 ;  /* 0x000000490000780c */ /* 0x040fe20001724270 */
[----:B------:R-:W-:Y:S01]  /*15400*/  @P4 STG.E desc[UR36][R4.64+0x120], R8 ;  /* 0x0001200804004986 */ /* 0x000fe2000c101924 */
[----:B------:R-:W-:Y:S01]  /*15410*/  ISETP.GT.AND P4, PT, R0, 0x50, P3 ;  /* 0x000000500000780c */ /* 0x000fe20001f84270 */
[----:B------:R-:W-:Y:S01]  /*15420*/  FMUL R10, R232, R2 ;  /* 0x00000002e80a7220 */ /* 0x000fe20000400000 */
[----:B------:R-:W-:-:S04]  /*15430*/  F2FP.TF32.F32.PACK_B R9, R9 ;  /* 0x00000009ff09723e */ /* 0x000fc800024050ff */
[----:B------:R-:W-:Y:S01]  /*15440*/  F2FP.TF32.F32.PACK_B R10, R10 ;  /* 0x0000000aff0a723e */ /* 0x000fe200024050ff */
[----:B------:R1:W-:Y:S01]  /*15450*/  @P5 STG.E desc[UR36][R4.64+0x124], R9 ;  /* 0x0001240904005986 */ /* 0x0003e2000c101924 */
[----:B------:R-:W-:-:S03]  /*15460*/  ISETP.GT.AND P5, PT, R0, 0x51, P3 ;  /* 0x000000510000780c */ /* 0x000fc60001fa4270 */
[----:B------:R-:W-:Y:S01]  /*15470*/  @P0 STG.E desc[UR36][R6.64+0x120], R10 ;  /* 0x0001200a06000986 */ /* 0x000fe2000c101924 */
[----:B------:R-:W-:-:S03]  /*15480*/  ISETP.GT.AND P0, PT, R0, 0x50, P2 ;  /* 0x000000500000780c */ /* 0x000fc60001704270 */
[----:B------:R2:W-:Y:S01]  /*15490*/  @P1 STG.E desc[UR36][R6.64+0x124], R11 ;  /* 0x0001240b06001986 */ /* 0x0005e2000c101924 */
[C---:B------:R-:W-:Y:S01]  /*154a0*/  ISETP.GT.AND P1, PT, R0.reuse, 0x51, P2 ;  /* 0x000000510000780c */ /* 0x040fe20001724270 */
[-C--:B0-----:R-:W-:Y:S02]  /*154b0*/  FMUL R3, R231, R2.reuse ;  /* 0x00000002e7037220 */ /* 0x081fe40000400000 */
[----:B------:R0:W-:Y:S01]  /*154c0*/  @P4 STG.E desc[UR36][R4.64+0x140], R13 ;  /* 0x0001400d04004986 */ /* 0x0001e2000c101924 */
[----:B------:R-:W-:Y:S01]  /*154d0*/  ISETP.GT.AND P4, PT, R0, 0x58, P3 ;  /* 0x000000580000780c */ /* 0x000fe20001f84270 */
[-C--:B-1----:R-:W-:Y:S01]  /*154e0*/  FMUL R9, R230, R2.reuse ;  /* 0x00000002e6097220 */ /* 0x082fe20000400000 */
[----:B------:R-:W-:Y:S01]  /*154f0*/  F2FP.TF32.F32.PACK_B R3, R3 ;  /* 0x00000003ff03723e */ /* 0x000fe200024050ff */
[----:B--2---:R-:W-:-:S03]  /*15500*/  FMUL R11, R229, R2 ;  /* 0x00000002e50b7220 */ /* 0x004fc60000400000 */
[----:B------:R-:W-:Y:S01]  /*15510*/  F2FP.TF32.F32.PACK_B R9, R9 ;  /* 0x00000009ff09723e */ /* 0x000fe200024050ff */
[----:B------:R-:W-:Y:S01]  /*15520*/  @P5 STG.E desc[UR36][R4.64+0x144], R15 ;  /* 0x0001440f04005986 */ /* 0x000fe2000c101924 */
[----:B------:R-:W-:-:S03]  /*15530*/  F2FP.TF32.F32.PACK_B R11, R11 ;  /* 0x0000000bff0b723e */ /* 0x000fc600024050ff */
[----:B------:R1:W-:Y:S01]  /*15540*/  @P0 STG.E desc[UR36][R6.64+0x140], R3 ;  /* 0x0001400306000986 */ /* 0x0003e2000c101924 */
[C---:B------:R-:W-:Y:S02]  /*15550*/  ISETP.GT.AND P5, PT, R0.reuse, 0x59, P3 ;  /* 0x000000590000780c */ /* 0x040fe40001fa4270 */
[C---:B------:R-:W-:Y:S01]  /*15560*/  ISETP.GT.AND P0, PT, R0.reuse, 0x58, P2 ;  /* 0x000000580000780c */ /* 0x040fe20001704270 */
[----:B------:R2:W-:Y:S01]  /*15570*/  @P1 STG.E desc[UR36][R6.64+0x144], R9 ;  /* 0x0001440906001986 */ /* 0x0005e2000c101924 */
[----:B------:R-:W-:Y:S01]  /*15580*/  ISETP.GT.AND P1, PT, R0, 0x59, P2 ;  /* 0x000000590000780c */ /* 0x000fe20001724270 */
[-C--:B0-----:R-:W-:Y:S02]  /*15590*/  FMUL R13, R228, R2.reuse ;  /* 0x00000002e40d7220 */ /* 0x081fe40000400000 */
[----:B------:R0:W-:Y:S01]  /*155a0*/  @P4 STG.E desc[UR36][R4.64+0x160], R11 ;  /* 0x0001600b04004986 */ /* 0x0001e2000c101924 */
[----:B------:R-:W-:Y:S01]  /*155b0*/  ISETP.GT.AND P4, PT, R0, 0x60, P3 ;  /* 0x000000600000780c */ /* 0x000fe20001f84270 */
[-C--:B-1----:R-:W-:Y:S01]  /*155c0*/  FMUL R3, R227, R2.reuse ;  /* 0x00000002e3037220 */ /* 0x082fe20000400000 */
[----:B------:R-:W-:Y:S01]  /*155d0*/  F2FP.TF32.F32.PACK_B R13, R13 ;  /* 0x0000000dff0d723e */ /* 0x000fe200024050ff */
[----:B--2---:R-:W-:-:S03]  /*155e0*/  FMUL R9, R226, R2 ;  /* 0x00000002e2097220 */ /* 0x004fc60000400000 */
[----:B------:R-:W-:Y:S01]  /*155f0*/  F2FP.TF32.F32.PACK_B R3, R3 ;  /* 0x00000003ff03723e */ /* 0x000fe200024050ff */
[----:B------:R1:W-:Y:S01]  /*15600*/  @P5 STG.E desc[UR36][R4.64+0x164], R13 ;  /* 0x0001640d04005986 */ /* 0x0003e2000c101924 */
[----:B------:R-:W-:-:S03]  /*15610*/  F2FP.TF32.F32.PACK_B R9, R9 ;  /* 0x00000009ff09723e */ /* 0x000fc600024050ff */
[----:B------:R-:W-:Y:S01]  /*15620*/  @P0 STG.E desc[UR36][R6.64+0x160], R19 ;  /* 0x0001601306000986 */ /* 0x000fe2000c101924 */
[C---:B------:R-:W-:Y:S02]  /*15630*/  ISETP.GT.AND P5, PT, R0.reuse, 0x61, P3 ;  /* 0x000000610000780c */ /* 0x040fe40001fa4270 */
[C---:B------:R-:W-:Y:S01]  /*15640*/  ISETP.GT.AND P0, PT, R0.reuse, 0x60, P2 ;  /* 0x000000600000780c */ /* 0x040fe20001704270 */
[----:B------:R2:W-:Y:S01]  /*15650*/  @P1 STG.E desc[UR36][R6.64+0x164], R3 ;  /* 0x0001640306001986 */ /* 0x0005e2000c101924 */
[C---:B------:R-:W-:Y:S01]  /*15660*/  ISETP.GT.AND P1, PT, R0.reuse, 0x61, P2 ;  /* 0x000000610000780c */ /* 0x040fe20001724270 */
[-C--:B0-----:R-:W-:Y:S02]  /*15670*/  FMUL R11, R225, R2.reuse ;  /* 0x00000002e10b7220 */ /* 0x081fe40000400000 */
[----:B------:R0:W-:Y:S01]  /*15680*/  @P4 STG.E desc[UR36][R4.64+0x180], R9 ;  /* 0x0001800904004986 */ /* 0x0001e2000c101924 */
[----:B------:R-:W-:Y:S01]  /*15690*/  ISETP.GT.AND P4, PT, R0, 0x68, P3 ;  /* 0x000000680000780c */ /* 0x000fe20001f84270 */
[-C--:B------:R-:W-:Y:S01]  /*156a0*/  FMUL R15, R224, R2.reuse ;  /* 0x00000002e00f7220 */ /* 0x080fe20000400000 */
[-C--:B-1----:R-:W-:Y:S01]  /*156b0*/  FMUL R13, R223, R2.reuse ;  /* 0x00000002df0d7220 */ /* 0x082fe20000400000 */
[----:B------:R-:W-:Y:S01]  /*156c0*/  F2FP.TF32.F32.PACK_B R11, R11 ;  /* 0x0000000bff0b723e */ /* 0x000fe200024050ff */
[----:B--2---:R-:W-:-:S02]  /*156d0*/  FMUL R3, R222, R2 ;  /* 0x00000002de037220 */ /* 0x004fc40000400000 */
[----:B------:R-:W-:Y:S02]  /*156e0*/  F2FP.TF32.F32.PACK_B R15, R15 ;  /* 0x0000000fff0f723e */ /* 0x000fe400024050ff */
[----:B------:R-:W-:Y:S02]  /*156f0*/  F2FP.TF32.F32.PACK_B R13, R13 ;  /* 0x0000000dff0d723e */ /* 0x000fe400024050ff */
[----:B------:R-:W-:Y:S01]  /*15700*/  F2FP.TF32.F32.PACK_B R3, R3 ;  /* 0x00000003ff03723e */ /* 0x000fe200024050ff */
[----:B------:R1:W-:Y:S01]  /*15710*/  @P5 STG.E desc[UR36][R4.64+0x184], R11 ;  /* 0x0001840b04005986 */ /* 0x0003e2000c101924 */
[----:B------:R-:W-:-:S03]  /*15720*/  ISETP.GT.AND P5, PT, R0, 0x69, P3 ;  /* 0x000000690000780c */ /* 0x000fc60001fa4270 */
[----:B------:R-:W-:Y:S01]  /*15730*/  @P0 STG.E desc[UR36][R6.64+0x180], R15 ;  /* 0x0001800f06000986 */ /* 0x000fe2000c101924 */
[C---:B------:R-:W-:Y:S01]  /*15740*/  ISETP.GT.AND P0, PT, R0.reuse, 0x68, P2 ;  /* 0x000000680000780c */ /* 0x040fe20001704270 */
[-C--:B0-----:R-:W-:Y:S02]  /*15750*/  FMUL R9, R221, R2.reuse ;  /* 0x00000002dd097220 */ /* 0x081fe40000400000 */
[----:B------:R0:W-:Y:S01]  /*15760*/  @P1 STG.E desc[UR36][R6.64+0x184], R13 ;  /* 0x0001840d06001986 */ /* 0x0001e2000c101924 */
[----:B------:R-:W-:Y:S01]  /*15770*/  ISETP.GT.AND P1, PT, R0, 0x69, P2 ;  /* 0x000000690000780c */ /* 0x000fe20001724270 */
[-C--:B------:R-:W-:Y:S02]  /*15780*/  FMUL R19, R220, R2.reuse ;  /* 0x00000002dc137220 */ /* 0x080fe40000400000 */
[----:B------:R2:W-:Y:S01]  /*15790*/  @P4 STG.E desc[UR36][R4.64+0x1a0], R3 ;  /* 0x0001a00304004986 */ /* 0x0005e2000c101924 */
[----:B------:R-:W-:Y:S01]  /*157a0*/  ISETP.GT.AND P4, PT, R0, 0x70, P3 ;  /* 0x000000700000780c */ /* 0x000fe20001f84270 */
[----:B-1----:R-:W-:Y:S01]  /*157b0*/  FMUL R11, R219, R2 ;  /* 0x00000002db0b7220 */ /* 0x002fe20000400000 */
[----:B------:R-:W-:-:S02]  /*157c0*/  F2FP.TF32.F32.PACK_B R9, R9 ;  /* 0x00000009ff09723e */ /* 0x000fc400024050ff */
[----:B------:R-:W-:Y:S01]  /*157d0*/  F2FP.TF32.F32.PACK_B R19, R19 ;  /* 0x00000013ff13723e */ /* 0x000fe200024050ff */
[-C--:B0-----:R-:W-:Y:S01]  /*157e0*/  FMUL R13, R218, R2.reuse ;  /* 0x00000002da0d7220 */ /* 0x081fe20000400000 */
[----:B------:R-:W-:Y:S01]  /*157f0*/  F2FP.TF32.F32.PACK_B R11, R11 ;  /* 0x0000000bff0b723e */ /* 0x000fe200024050ff */
[----:B------:R0:W-:Y:S03]  /*15800*/  @P5 STG.E desc[UR36][R4.64+0x1a4], R9 ;  /* 0x0001a40904005986 */ /* 0x0001e6000c101924 */
[----:B------:R-:W-:Y:S01]  /*15810*/  F2FP.TF32.F32.PACK_B R13, R13 ;  /* 0x0000000dff0d723e */ /* 0x000fe200024050ff */
[----:B------:R-:W-:Y:S01]  /*15820*/  @P0 STG.E desc[UR36][R6.64+0x1a0], R19 ;  /* 0x0001a01306000986 */ /* 0x000fe2000c101924 */
[C---:B------:R-:W-:Y:S02]  /*15830*/  ISETP.GT.AND P5, PT, R0.reuse, 0x71, P3 ;  /* 0x000000710000780c */ /* 0x040fe40001fa4270 */
[C---:B------:R-:W-:Y:S01]  /*15840*/  ISETP.GT.AND P0, PT, R0.reuse, 0x70, P2 ;  /* 0x000000700000780c */ /* 0x040fe20001704270 */
[----:B------:R1:W-:Y:S01]  /*15850*/  @P1 STG.E desc[UR36][R6.64+0x1a4], R11 ;  /* 0x0001a40b06001986 */ /* 0x0003e2000c101924 */
[----:B------:R-:W-:Y:S01]  /*15860*/  ISETP.GT.AND P1, PT, R0, 0x71, P2 ;  /* 0x000000710000780c */ /* 0x000fe20001724270 */
[----:B--2---:R-:W-:-:S02]  /*15870*/  FMUL R3, R217, R2 ;  /* 0x00000002d9037220 */ /* 0x004fc40000400000 */
[----:B------:R2:W-:Y:S01]  /*15880*/  @P4 STG.E desc[UR36][R4.64+0x1c0], R13 ;  /* 0x0001c00d04004986 */ /* 0x0005e2000c101924 */
[----:B------:R-:W-:Y:S01]  /*15890*/  ISETP.GT.AND P4, PT, R0, 0x78, P3 ;  /* 0x000000780000780c */ /* 0x000fe20001f84270 */
[-C--:B------:R-:W-:Y:S01]  /*158a0*/  FMUL R15, R216, R2.reuse ;  /* 0x00000002d80f7220 */ /* 0x080fe20000400000 */
[-C--:B0-----:R-:W-:Y:S01]  /*158b0*/  FMUL R9, R215, R2.reuse ;  /* 0x00000002d7097220 */ /* 0x081fe20000400000 */
[----:B------:R-:W-:Y:S01]  /*158c0*/  F2FP.TF32.F32.PACK_B R3, R3 ;  /* 0x00000003ff03723e */ /* 0x000fe200024050ff */
[----:B-1----:R-:W-:Y:S02]  /*158d0*/  FMUL R11, R214, R2 ;  /* 0x00000002d60b7220 */ /* 0x002fe40000400000 */
[----:B------:R-:W-:Y:S02]  /*158e0*/  F2FP.TF32.F32.PACK_B R15, R15 ;  /* 0x0000000fff0f723e */ /* 0x000fe400024050ff */
[----:B------:R-:W-:Y:S02]  /*158f0*/  F2FP.TF32.F32.PACK_B R9, R9 ;  /* 0x00000009ff09723e */ /* 0x000fe400024050ff */
[----:B------:R-:W-:Y:S01]  /*15900*/  F2FP.TF32.F32.PACK_B R11, R11 ;  /* 0x0000000bff0b723e */ /* 0x000fe200024050ff */
[----:B------:R0:W-:Y:S01]  /*15910*/  @P5 STG.E desc[UR36][R4.64+0x1c4], R3 ;  /* 0x0001c40304005986 */ /* 0x0001e2000c101924 */
[----:B------:R-:W-:-:S03]  /*15920*/  ISETP.GT.AND P5, PT, R0, 0x79, P3 ;  /* 0x000000790000780c */ /* 0x000fc60001fa4270 */
[----:B------:R-:W-:Y:S01]  /*15930*/  @P0 STG.E desc[UR36][R6.64+0x1c0], R15 ;  /* 0x0001c00f06000986 */ /* 0x000fe2000c101924 */
[C---:B------:R-:W-:Y:S01]  /*15940*/  ISETP.GT.AND P0, PT, R0.reuse, 0x78, P2 ;  /* 0x000000780000780c */ /* 0x040fe20001704270 */
[-C--:B--2---:R-:W-:Y:S02]  /*15950*/  FMUL R13, R213, R2.reuse ;  /* 0x00000002d50d7220 */ /* 0x084fe40000400000 */
[----:B------:R1:W-:Y:S01]  /*15960*/  @P1 STG.E desc[UR36][R6.64+0x1c4], R9 ;  /* 0x0001c40906001986 */ /* 0x0003e2000c101924 */
[----:B------:R-:W-:Y:S01]  /*15970*/  ISETP.GT.AND P1, PT, R0, 0x79, P2 ;  /* 0x000000790000780c */ /* 0x000fe20001724270 */
[-C--:B------:R-:W-:Y:S02]  /*15980*/  FMUL R19, R212, R2.reuse ;  /* 0x00000002d4137220 */ /* 0x080fe40000400000 */
[----:B------:R2:W-:Y:S01]  /*15990*/  @P4 STG.E desc[UR36][R4.64+0x1e0], R11 ;  /* 0x0001e00b04004986 */ /* 0x0005e2000c101924 */
[----:B------:R-:W-:Y:S01]  /*159a0*/  ISETP.GT.AND P4, PT, R0, 0x80, P3 ;  /* 0x000000800000780c */ /* 0x000fe20001f84270 */
[----:B0-----:R-:W-:Y:S01]  /*159b0*/  FMUL R3, R211, R2 ;  /* 0x00000002d3037220 */ /* 0x001fe20000400000 */
[----:B------:R-:W-:-:S02]  /*159c0*/  F2FP.TF32.F32.PACK_B R13, R13 ;  /* 0x0000000dff0d723e */ /* 0x000fc400024050ff */
[----:B------:R-:W-:Y:S01]  /*159d0*/  F2FP.TF32.F32.PACK_B R19, R19 ;  /* 0x00000013ff13723e */ /* 0x000fe200024050ff */
[-C--:B-1----:R-:W-:Y:S01]  /*159e0*/  FMUL R9, R210, R2.reuse ;  /* 0x00000002d2097220 */ /* 0x082fe20000400000 */
        /* <DEDUP_REMOVED lines=204> */
[----:B------:R-:W-:Y:S01]  /*166b0*/  ISETP.GT.AND P6, PT, R0, 0xe9, P3 ;  /* 0x000000e90000780c */ /* 0x000fe20001fc4270 */
[-C--:B0-----:R-:W-:Y:S01]  /*166c0*/  FMUL R13, R159, R2.reuse ;  /* 0x000000029f0d7220 */ /* 0x081fe20000400000 */
[----:B------:R-:W-:Y:S01]  /*166d0*/  F2FP.TF32.F32.PACK_B R11, R11 ;  /* 0x0000000bff0b723e */ /* 0x000fe200024050ff */
[-C--:B-1----:R-:W-:Y:S01]  /*166e0*/  FMUL R3, R157, R2.reuse ;  /* 0x000000029d037220 */ /* 0x082fe20000400000 */
[----:B------:R-:W-:Y:S01]  /*166f0*/  F2FP.TF32.F32.PACK_B R15, R15 ;  /* 0x0000000fff0f723e */ /* 0x000fe200024050ff */
[----:B--2---:R-:W-:Y:S01]  /*16700*/  FMUL R9, R156, R2 ;  /* 0x000000029c097220 */ /* 0x004fe20000400000 */
[----:B------:R-:W-:Y:S02]  /*16710*/  F2FP.TF32.F32.PACK_B R13, R13 ;  /* 0x0000000dff0d723e */ /* 0x000fe400024050ff */
[----:B------:R-:W-:Y:S01]  /*16720*/  F2FP.TF32.F32.PACK_B R3, R3 ;  /* 0x00000003ff03723e */ /* 0x000fe200024050ff */
[----:B------:R0:W-:Y:S01]  /*16730*/  @P5 STG.E desc[UR36][R4.64+0x384], R11 ;  /* 0x0003840b04005986 */ /* 0x0001e2000c101924 */
[----:B------:R-:W-:-:S03]  /*16740*/  F2FP.TF32.F32.PACK_B R9, R9 ;  /* 0x00000009ff09723e */ /* 0x000fc600024050ff */
[----:B------:R-:W-:Y:S01]  /*16750*/  @P0 STG.E desc[UR36][R6.64+0x380], R15 ;  /* 0x0003800f06000986 */ /* 0x000fe2000c101924 */
[----:B------:R-:W-:-:S03]  /*16760*/  ISETP.GT.AND P0, PT, R0, 0xe8, P2 ;  /* 0x000000e80000780c */ /* 0x000fc60001704270 */
[----:B------:R1:W-:Y:S01]  /*16770*/  @P1 STG.E desc[UR36][R6.64+0x384], R13 ;  /* 0x0003840d06001986 */ /* 0x0003e2000c101924 */
[----:B------:R-:W-:-:S03]  /*16780*/  ISETP.GT.AND P5, PT, R0, 0xe9, P2 ;  /* 0x000000e90000780c */ /* 0x000fc600017a4270 */
[----:B------:R2:W-:Y:S01]  /*16790*/  @P4 STG.E desc[UR36][R4.64+0x3a0], R3 ;  /* 0x0003a00304004986 */ /* 0x0005e2000c101924 */
[-C--:B------:R-:W-:Y:S01]  /*167a0*/  FMUL R19, R155, R2.reuse ;  /* 0x000000029b137220 */ /* 0x080fe20000400000 */
[C---:B------:R-:W-:Y:S02]  /*167b0*/  ISETP.GT.AND P4, PT, R0.reuse, 0xf1, P3 ;  /* 0x000000f10000780c */ /* 0x040fe40001f84270 */
[----:B------:R3:W-:Y:S01]  /*167c0*/  @P6 STG.E desc[UR36][R4.64+0x3a4], R9 ;  /* 0x0003a40904006986 */ /* 0x0007e2000c101924 */
[----:B------:R-:W-:Y:S01]  /*167d0*/  ISETP.GT.AND P6, PT, R0, 0xf0, P3 ;  /* 0x000000f00000780c */ /* 0x000fe20001fc4270 */
[-C--:B0-----:R-:W-:Y:S01]  /*167e0*/  FMUL R11, R154, R2.reuse ;  /* 0x000000029a0b7220 */ /* 0x081fe20000400000 */
[-C--:B-1----:R-:W-:Y:S01]  /*167f0*/  FMUL R13, R153, R2.reuse ;  /* 0x00000002990d7220 */ /* 0x082fe20000400000 */
[----:B------:R-:W-:Y:S01]  /*16800*/  F2FP.TF32.F32.PACK_B R19, R19 ;  /* 0x00000013ff13723e */ /* 0x000fe200024050ff */
[----:B--2---:R-:W-:Y:S02]  /*16810*/  FMUL R3, R23, R2 ;  /* 0x0000000217037220 */ /* 0x004fe40000400000 */
[----:B------:R-:W-:-:S02]  /*16820*/  F2FP.TF32.F32.PACK_B R11, R11 ;  /* 0x0000000bff0b723e */ /* 0x000fc400024050ff */
[----:B------:R-:W-:Y:S02]  /*16830*/  F2FP.TF32.F32.PACK_B R13, R13 ;  /* 0x0000000dff0d723e */ /* 0x000fe400024050ff */
[----:B------:R-:W-:Y:S01]  /*16840*/  F2FP.TF32.F32.PACK_B R3, R3 ;  /* 0x00000003ff03723e */ /* 0x000fe200024050ff */
[----:B------:R0:W-:Y:S04]  /*16850*/  @P0 STG.E desc[UR36][R6.64+0x3a0], R19 ;  /* 0x0003a01306000986 */ /* 0x0001e8000c101924 */
[----:B------:R1:W-:Y:S04]  /*16860*/  @P5 STG.E desc[UR36][R6.64+0x3a4], R11 ;  /* 0x0003a40b06005986 */ /* 0x0003e8000c101924 */
[----:B------:R-:W-:Y:S01]  /*16870*/  @P6 STG.E desc[UR36][R4.64+0x3c0], R13 ;  /* 0x0003c00d04006986 */ /* 0x000fe2000c101924 */
[----:B------:R-:W-:-:S03]  /*16880*/  ISETP.GT.AND P6, PT, R0, 0xf0, P2 ;  /* 0x000000f00000780c */ /* 0x000fc600017c4270 */
[----:B------:R2:W-:Y:S01]  /*16890*/  @P4 STG.E desc[UR36][R4.64+0x3c4], R3 ;  /* 0x0003c40304004986 */ /* 0x0005e2000c101924 */
[C---:B------:R-:W-:Y:S02]  /*168a0*/  ISETP.GT.AND P4, PT, R0.reuse, 0xf8, P3 ;  /* 0x000000f80000780c */ /* 0x040fe40001f84270 */
[C---:B------:R-:W-:Y:S02]  /*168b0*/  ISETP.GT.AND P3, PT, R0.reuse, 0xf9, P3 ;  /* 0x000000f90000780c */ /* 0x040fe40001f64270 */
[----:B------:R-:W-:Y:S01]  /*168c0*/  ISETP.GT.AND P5, PT, R0, 0xf1, P2 ;  /* 0x000000f10000780c */ /* 0x000fe200017a4270 */
[-C--:B---3--:R-:W-:Y:S01]  /*168d0*/  FMUL R9, R22, R2.reuse ;  /* 0x0000000216097220 */ /* 0x088fe20000400000 */
[-C--:B------:R-:W-:Y:S01]  /*168e0*/  FMUL R15, R21, R2.reuse ;  /* 0x00000002150f7220 */ /* 0x080fe20000400000 */
[-C--:B0-----:R-:W-:Y:S01]  /*168f0*/  FMUL R19, R20, R2.reuse ;  /* 0x0000000214137220 */ /* 0x081fe20000400000 */
[----:B------:R-:W-:Y:S01]  /*16900*/  FMUL R21, R18, R2 ;  /* 0x0000000212157220 */ /* 0x000fe20000400000 */
[----:B------:R-:W-:Y:S01]  /*16910*/  USHF.L.U32 UR12, UR8, 0x9, URZ ;  /* 0x00000009080c7899 */ /* 0x000fe2000800063f */
[----:B------:R-:W-:-:S02]  /*16920*/  F2FP.TF32.F32.PACK_B R9, R9 ;  /* 0x00000009ff09723e */ /* 0x000fc400024050ff */
[----:B------:R-:W-:Y:S01]  /*16930*/  F2FP.TF32.F32.PACK_B R15, R15 ;  /* 0x0000000fff0f723e */ /* 0x000fe200024050ff */
[----:B------:R-:W-:Y:S01]  /*16940*/  USHF.L.U64.HI UR11, UR8, 0x9, UR9 ;  /* 0x00000009080b7899 */ /* 0x000fe20008010209 */
[----:B------:R-:W-:Y:S01]  /*16950*/  F2FP.TF32.F32.PACK_B R19, R19 ;  /* 0x00000013ff13723e */ /* 0x000fe200024050ff */
[----:B------:R-:W-:Y:S01]  /*16960*/  @P3 IMAD.MOV.U32 R10, RZ, RZ, R4 ;  /* 0x000000ffff0a3224 */ /* 0x000fe200078e0004 */
[----:B------:R-:W-:Y:S01]  /*16970*/  F2FP.TF32.F32.PACK_B R21, R21 ;  /* 0x00000015ff15723e */ /* 0x000fe200024050ff */
[----:B-1----:R-:W-:Y:S01]  /*16980*/  @P3 IMAD.MOV.U32 R11, RZ, RZ, R5 ;  /* 0x000000ffff0b3224 */ /* 0x002fe200078e0005 */
[----:B------:R0:W-:Y:S01]  /*16990*/  @P6 STG.E desc[UR36][R6.64+0x3c0], R9 ;  /* 0x0003c00906006986 */ /* 0x0001e2000c101924 */
[----:B--2---:R-:W-:-:S03]  /*169a0*/  IMAD.U32 R3, RZ, RZ, UR12 ;  /* 0x0000000cff037e24 */ /* 0x004fc6000f8e00ff */
[----:B------:R-:W-:Y:S01]  /*169b0*/  @P5 STG.E desc[UR36][R6.64+0x3c4], R15 ;  /* 0x0003c40f06005986 */ /* 0x000fe2000c101924 */
[----:B------:R-:W-:-:S03]  /*169c0*/  ISETP.GT.AND P1, PT, R158, 0x80, PT ;  /* 0x000000809e00780c */ /* 0x000fc60003f24270 */
[----:B------:R1:W-:Y:S01]  /*169d0*/  @P4 STG.E desc[UR36][R4.64+0x3e0], R19 ;  /* 0x0003e01304004986 */ /* 0x0003e2000c101924 */
[C---:B------:R-:W-:Y:S02]  /*169e0*/  ISETP.GT.AND P4, PT, R0.reuse, 0xf8, P2 ;  /* 0x000000f80000780c */ /* 0x040fe40001784270 */
[----:B------:R-:W-:Y:S01]  /*169f0*/  ISETP.GT.AND P2, PT, R0, 0xf9, P2 ;  /* 0x000000f90000780c */ /* 0x000fe20001744270 */
[----:B------:R2:W-:Y:S01]  /*16a00*/  @P3 STG.E desc[UR36][R10.64+0x3e4], R21 ;  /* 0x0003e4150a003986 */ /* 0x0005e2000c101924 */
[----:B0-----:R-:W-:Y:S01]  /*16a10*/  IMAD.U32 R9, RZ, RZ, UR11 ;  /* 0x0000000bff097e24 */ /* 0x001fe2000f8e00ff */
[----:B------:R-:W-:Y:S01]  /*16a20*/  IADD3 R8, P3, P6, R4, UR5, R3 ;  /* 0x0000000504087c10 */ /* 0x000fe2000fe7e003 */
[-C--:B------:R-:W-:Y:S01]  /*16a30*/  FMUL R23, R14, R2.reuse ;  /* 0x000000020e177220 */ /* 0x080fe20000400000 */
[-C--:B------:R-:W-:Y:S01]  /*16a40*/  FMUL R13, R12, R2.reuse ;  /* 0x000000020c0d7220 */ /* 0x080fe20000400000 */
[----:B------:R-:W-:Y:S02]  /*16a50*/  ISETP.GT.AND P5, PT, R0, RZ, P1 ;  /* 0x000000ff0000720c */ /* 0x000fe40000fa4270 */
[----:B------:R-:W-:Y:S01]  /*16a60*/  IADD3.X R9, R5, UR4, R9, P3, P6 ;  /* 0x0000000405097c10 */ /* 0x000fe20009fec409 */
[----:B------:R-:W-:Y:S01]  /*16a70*/  FMUL R3, R24, R2 ;  /* 0x0000000218037220 */ /* 0x000fe20000400000 */
[----:B------:R-:W-:-:S02]  /*16a80*/  ISETP.GT.AND P3, PT, R0, 0x1, P1 ;  /* 0x000000010000780c */ /* 0x000fc40000f64270 */
[----:B------:R-:W-:Y:S01]  /*16a90*/  F2FP.TF32.F32.PACK_B R23, R23 ;  /* 0x00000017ff17723e */ /* 0x000fe200024050ff */
[----:B------:R-:W-:Y:S01]  /*16aa0*/  FMUL R25, R25, R2 ;  /* 0x0000000219197220 */ /* 0x000fe20000400000 */
[----:B-1----:R-:W-:Y:S02]  /*16ab0*/  IADD3 R4, P6, R4, UR12, RZ ;  /* 0x0000000c04047c10 */ /* 0x002fe4000ffde0ff */
[----:B------:R-:W-:Y:S02]  /*16ac0*/  F2FP.TF32.F32.PACK_B R13, R13 ;  /* 0x0000000dff0d723e */ /* 0x000fe400024050ff */
[----:B------:R-:W-:Y:S01]  /*16ad0*/  ISETP.GT.AND P0, PT, R158, 0x88, PT ;  /* 0x000000889e00780c */ /* 0x000fe20003f04270 */
[----:B------:R-:W-:Y:S01]  /*16ae0*/  @P4 STG.E desc[UR36][R6.64+0x3e0], R23 ;  /* 0x0003e01706004986 */ /* 0x000fe2000c101924 */
[----:B------:R-:W-:Y:S02]  /*16af0*/  IADD3.X R5, R5, UR11, RZ, P6, !PT ;  /* 0x0000000b05057c10 */ /* 0x000fe4000b7fe4ff */
[----:B------:R-:W-:Y:S01]  /*16b00*/  F2FP.TF32.F32.PACK_B R3, R3 ;  /* 0x00000003ff03723e */ /* 0x000fe200024050ff */
[----:B------:R-:W-:Y:S01]  /*16b10*/  @P2 STG.E desc[UR36][R6.64+0x3e4], R13 ;  /* 0x0003e40d06002986 */ /* 0x000fe2000c101924 */
[----:B------:R-:W-:-:S02]  /*16b20*/  F2FP.TF32.F32.PACK_B R25, R25 ;  /* 0x00000019ff19723e */ /* 0x000fc400024050ff */
[----:B------:R-:W-:Y:S01]  /*16b30*/  ISETP.GT.AND P2, PT, R0, RZ, P0 ;  /* 0x000000ff0000720c */ /* 0x000fe20000744270 */
[----:B------:R0:W-:Y:S01]  /*16b40*/  @P5 STG.E desc[UR36][R4.64], R3 ;  /* 0x0000000304005986 */ /* 0x0001e2000c101924 */
[-C--:B------:R-:W-:Y:S01]  /*16b50*/  FMUL R15, R26, R2.reuse ;  /* 0x000000021a0f7220 */ /* 0x080fe20000400000 */
[----:B------:R-:W-:Y:S02]  /*16b60*/  ISETP.GT.AND P4, PT, R0, 0x1, P0 ;  /* 0x000000010000780c */ /* 0x000fe40000784270 */
[----:B--2---:R-:W-:Y:S01]  /*16b70*/  IADD3 R10, P5, R4, UR5, RZ ;  /* 0x00000005040a7c10 */ /* 0x004fe2000ffbe0ff */
[----:B------:R-:W-:Y:S01]  /*16b80*/  @P3 STG.E desc[UR36][R4.64+0x4], R25 ;  /* 0x0000041904003986 */ /* 0x000fe2000c101924 */
[----:B------:R-:W-:Y:S01]  /*16b90*/  ISETP.GT.AND P3, PT, R0, 0x8, P1 ;  /* 0x000000080000780c */ /* 0x000fe20000f64270 */
[-C--:B------:R-:W-:Y:S01]  /*16ba0*/  FMUL R27, R27, R2.reuse ;  /* 0x000000021b1b7220 */ /* 0x080fe20000400000 */
[----:B------:R-:W-:Y:S02]  /*16bb0*/  F2FP.TF32.F32.PACK_B R15, R15 ;  /* 0x0000000fff0f723e */ /* 0x000fe400024050ff */
[----:B------:R-:W-:Y:S01]  /*16bc0*/  IADD3.X R11, R5, UR4, RZ, P5, !PT ;  /* 0x00000004050b7c10 */ /* 0x000fe2000affe4ff */
[----:B0-----:R-:W-:Y:S01]  /*16bd0*/  FMUL R3, R28, R2 ;  /* 0x000000021c037220 */ /* 0x001fe20000400000 */
[----:B------:R-:W-:-:S02]  /*16be0*/  F2FP.TF32.F32.PACK_B R27, R27 ;  /* 0x0000001bff1b723e */ /* 0x000fc400024050ff */
[C---:B------:R-:W-:Y:S01]  /*16bf0*/  ISETP.GT.AND P5, PT, R0.reuse, 0x9, P1 ;  /* 0x000000090000780c */ /* 0x040fe20000fa4270 */
[----:B------:R-:W-:Y:S01]  /*16c00*/  @P2 STG.E desc[UR36][R10.64], R15 ;  /* 0x0000000f0a002986 */ /* 0x000fe2000c101924 */
[----:B------:R-:W-:Y:S02]  /*16c10*/  F2FP.TF32.F32.PACK_B R3, R3 ;  /* 0x00000003ff03723e */ /* 0x000fe400024050ff */
[----:B------:R-:W-:Y:S01]  /*16c20*/  ISETP.GT.AND P2, PT, R0, 0x8, P0 ;  /* 0x000000080000780c */ /* 0x000fe20000744270 */
[-C--:B------:R-:W-:Y:S01]  /*16c30*/  FMUL R29, R29, R2.reuse ;  /* 0x000000021d1d7220 */ /* 0x080fe20000400000 */
[----:B------:R0:W-:Y:S01]  /*16c40*/  @P4 STG.E desc[UR36][R10.64+0x4], R27 ;  /* 0x0000041b0a004986 */ /* 0x0001e2000c101924 */
[----:B------:R-:W-:Y:S01]  /*16c50*/  FMUL R13, R30, R2 ;  /* 0x000000021e0d7220 */ /* 0x000fe20000400000 */
[----:B------:R-:W-:Y:S02]  /*16c60*/  IADD3 R6, P4, R4, UR5, RZ ;  /* 0x0000000504067c10 */ /* 0x000fe4000ff9e0ff */
[----:B------:R1:W-:Y:S01]  /*16c70*/  @P3 STG.E desc[UR36][R4.64+0x20], R3 ;  /* 0x0000200304003986 */ /* 0x0003e2000c101924 */
[----:B------:R-:W-:-:S02]  /*16c80*/  ISETP.GT.AND P3, PT, R0, 0x9, P0 ;  /* 0x000000090000780c */ /* 0x000fc40000764270 */
[----:B------:R-:W-:Y:S01]  /*16c90*/  F2FP.TF32.F32.PACK_B R29, R29 ;  /* 0x0000001dff1d723e */ /* 0x000fe200024050ff */
[----:B------:R-:W-:Y:S01]  /*16ca0*/  FMUL R31, R31, R2 ;  /* 0x000000021f1f7220 */ /* 0x000fe20000400000 */
[----:B------:R-:W-:Y:S02]  /*16cb0*/  F2FP.TF32.F32.PACK_B R13, R13 ;  /* 0x0000000dff0d723e */ /* 0x000fe400024050ff */
[----:B------:R-:W-:Y:S01]  /*16cc0*/  IADD3.X R7, R5, UR4, RZ, P4, !PT ;  /* 0x0000000405077c10 */ /* 0x000fe2000a7fe4ff */
[----:B------:R-:W-:Y:S01]  /*16cd0*/  @P5 STG.E desc[UR36][R4.64+0x24], R29 ;  /* 0x0000241d04005986 */ /* 0x000fe2000c101924 */
[----:B------:R-:W-:-:S03]  /*16ce0*/  F2FP.TF32.F32.PACK_B R31, R31 ;  /* 0x0000001fff1f723e */ /* 0x000fc600024050ff */
[----:B------:R2:W-:Y:S01]  /*16cf0*/  @P2 STG.E desc[UR36][R6.64+0x20], R13 ;  /* 0x0000200d06002986 */ /* 0x0005e2000c101924 */
[C---:B------:R-:W-:Y:S02]  /*16d00*/  ISETP.GT.AND P2, PT, R0.reuse, 0x10, P0 ;  /* 0x000000100000780c */ /* 0x040fe40000744270 */
[C---:B------:R-:W-:Y:S01]  /*16d10*/  ISETP.GT.AND P4, PT, R0.reuse, 0x10, P1 ;  /* 0x000000100000780c */ /* 0x040fe20000f84270 */
[----:B------:R-:W-:Y:S01]  /*16d20*/  @P3 STG.E desc[UR36][R8.64+0x24], R31 ;  /* 0x0000241f08003986 */ /* 0x000fe2000c101924 */
[----:B------:R-:W-:Y:S01]  /*16d30*/  ISETP.GT.AND P5, PT, R0, 0x11, P1 ;  /* 0x000000110000780c */ /* 0x000fe20000fa4270 */
[-C--:B0-----:R-:W-:Y:S01]  /*16d40*/  FMUL R11, R32, R2.reuse ;  /* 0x00000002200b7220 */ /* 0x081fe20000400000 */
[----:B------:R-:W-:Y:S01]  /*16d50*/  ISETP.GT.AND P3, PT, R0, 0x11, P0 ;  /* 0x000000110000780c */ /* 0x000fe20000764270 */
[-C--:B------:R-:W-:Y:S01]  /*16d60*/  FMUL R33, R33, R2.reuse ;  /* 0x0000000221217220 */ /* 0x080fe20000400000 */
[----:B-1----:R-:W-:Y:S02]  /*16d70*/  FMUL R3, R34, R2 ;  /* 0x0000000222037220 */ /* 0x002fe40000400000 */
[----:B------:R-:W-:-:S02]  /*16d80*/  F2FP.TF32.F32.PACK_B R11, R11 ;  /* 0x0000000bff0b723e */ /* 0x000fc400024050ff */
[----:B------:R-:W-:Y:S01]  /*16d90*/  F2FP.TF32.F32.PACK_B R33, R33 ;  /* 0x00000021ff21723e */ /* 0x000fe200024050ff */
[----:B--2---:R-:W-:Y:S01]  /*16da0*/  @P2 IMAD.MOV.U32 R6, RZ, RZ, R8 ;  /* 0x000000ffff062224 */ /* 0x004fe200078e0008 */
[----:B------:R-:W-:Y:S01]  /*16db0*/  F2FP.TF32.F32.PACK_B R3, R3 ;  /* 0x00000003ff03723e */ /* 0x000fe200024050ff */
[----:B------:R-:W-:Y:S02]  /*16dc0*/  @P2 IMAD.MOV.U32 R7, RZ, RZ, R9 ;  /* 0x000000ffff072224 */ /* 0x000fe400078e0009 */
[----:B------:R-:W-:Y:S01]  /*16dd0*/  FMUL R35, R35, R2 ;  /* 0x0000000223237220 */ /* 0x000fe20000400000 */
[----:B------:R-:W-:Y:S04]  /*16de0*/  @P4 STG.E desc[UR36][R4.64+0x40], R11 ;  /* 0x0000400b04004986 */ /* 0x000fe8000c101924 */
[----:B------:R-:W-:Y:S01]  /*16df0*/  @P5 STG.E desc[UR36][R4.64+0x44], R33 ;  /* 0x0000442104005986 */ /* 0x000fe2000c101924 */
[----:B------:R-:W-:-:S03]  /*16e00*/  F2FP.TF32.F32.PACK_B R35, R35 ;  /* 0x00000023ff23723e */ /* 0x000fc600024050ff */
[----:B------:R0:W-:Y:S01]  /*16e10*/  @P2 STG.E desc[UR36][R6.64+0x40], R3 ;  /* 0x0000400306002986 */ /* 0x0001e2000c101924 */
[C---:B------:R-:W-:Y:S02]  /*16e20*/  ISETP.GT.AND P2, PT, R0.reuse, 0x18, P0 ;  /* 0x000000180000780c */ /* 0x040fe40000744270 */
[C---:B------:R-:W-:Y:S02]  /*16e30*/  ISETP.GT.AND P4, PT, R0.reuse, 0x18, P1 ;  /* 0x000000180000780c */ /* 0x040fe40000f84270 */
[----:B------:R-:W-:Y:S01]  /*16e40*/  ISETP.GT.AND P5, PT, R0, 0x19, P1 ;  /* 0x000000190000780c */ /* 0x000fe20000fa4270 */
[----:B0-----:R-:W-:Y:S02]  /*16e50*/  @P3 IMAD.MOV.U32 R6, RZ, RZ, R8 ;  /* 0x000000ffff063224 */ /* 0x001fe400078e0008 */
[----:B------:R-:W-:Y:S02]  /*16e60*/  @P3 IMAD.MOV.U32 R7, RZ, RZ, R9 ;  /* 0x000000ffff073224 */ /* 0x000fe400078e0009 */
[-C--:B------:R-:W-:Y:S01]  /*16e70*/  FMUL R13, R36, R2.reuse ;  /* 0x00000002240d7220 */ /* 0x080fe20000400000 */
[----:B------:R-:W-:-:S02]  /*16e80*/  FMUL R37, R37, R2 ;  /* 0x0000000225257220 */ /* 0x000fc40000400000 */
[----:B------:R0:W-:Y:S01]  /*16e90*/  @P3 STG.E desc[UR36][R6.64+0x44], R35 ;  /* 0x0000442306003986 */ /* 0x0001e2000c101924 */
[----:B------:R-:W-:Y:S01]  /*16ea0*/  ISETP.GT.AND P3, PT, R0, 0x19, P0 ;  /* 0x000000190000780c */ /* 0x000fe20000764270 */
[-C--:B------:R-:W-:Y:S01]  /*16eb0*/  FMUL R11, R38, R2.reuse ;  /* 0x00000002260b7220 */ /* 0x080fe20000400000 */
[----:B------:R-:W-:Y:S02]  /*16ec0*/  F2FP.TF32.F32.PACK_B R13, R13 ;  /* 0x0000000dff0d723e */ /* 0x000fe400024050ff */
[----:B------:R-:W-:Y:S01]  /*16ed0*/  F2FP.TF32.F32.PACK_B R37, R37 ;  /* 0x00000025ff25723e */ /* 0x000fe200024050ff */
[----:B------:R-:W-:Y:S01]  /*16ee0*/  FMUL R39, R39, R2 ;  /* 0x0000000227277220 */ /* 0x000fe20000400000 */
[----:B------:R-:W-:Y:S01]  /*16ef0*/  F2FP.TF32.F32.PACK_B R11, R11 ;  /* 0x0000000bff0b723e */ /* 0x000fe200024050ff */
[----:B------:R-:W-:Y:S01]  /*16f00*/  @P4 STG.E desc[UR36][R4.64+0x60], R13 ;  /* 0x0000600d04004986 */ /* 0x000fe2000c101924 */
[----:B0-----:R-:W-:Y:S01]  /*16f10*/  @P2 IMAD.MOV.U32 R6, RZ, RZ, R8 ;  /* 0x000000ffff062224 */ /* 0x001fe200078e0008 */
[----:B------:R-:W-:-:S02]  /*16f20*/  @P2 MOV R7, R9 ;  /* 0x0000000900072202 */ /* 0x000fc40000000f00 */
        /* <DEDUP_REMOVED lines=18> */
[----:B0-----:R-:W-:Y:S02]  /*17050*/  @P2 IMAD.MOV.U32 R6, RZ, RZ, R8 ;  /* 0x000000ffff062224 */ /* 0x001fe400078e0008 */
[----:B------:R-:W-:Y:S01]  /*17060*/  @P2 IMAD.MOV.U32 R7, RZ, RZ, R9 ;  /* 0x000000ffff072224 */ /* 0x000fe200078e0009 */
        /* <DEDUP_REMOVED lines=45> */
[----:B------:R-:W-:Y:S02]  /*17340*/  ISETP.GT.AND P5, PT, R0, 0x39, P1 ;  /* 0x000000390000780c */ /* 0x000fe40000fa4270 */
[----:B0-----:R-:W-:Y:S01]  /*17350*/  @P3 MOV R6, R8 ;  /* 0x0000000800063202 */ /* 0x001fe20000000f00 */
        /* <DEDUP_REMOVED lines=59> */
[----:B0-----:R-:W-:Y:S01]  /*17710*/  @P3 IMAD.MOV.U32 R6, RZ, RZ, R8 ;  /* 0x000000ffff063224 */ /* 0x001fe200078e0008 */
[----:B------:R-:W-:Y:S01]  /*17720*/  @P3 MOV R7, R9 ;  /* 0x0000000900073202 */ /* 0x000fe20000000f00 */
[-C--:B------:R-:W-:Y:S01]  /*17730*/  FMUL R3, R64, R2.reuse ;  /* 0x0000000240037220 */ /* 0x080fe20000400000 */
[----:B------:R-:W-:-:S03]  /*17740*/  FMUL R65, R65, R2 ;  /* 0x0000000241417220 */ /* 0x000fc60000400000 */
        /* <DEDUP_REMOVED lines=68> */
[----:B0-----:R-:W-:Y:S01]  /*17b90*/  @P2 MOV R6, R8 ;  /* 0x0000000800062202 */ /* 0x001fe20000000f00 */
[----:B------:R-:W-:-:S02]  /*17ba0*/  @P2 IMAD.MOV.U32 R7, RZ, RZ, R9 ;  /* 0x000000ffff072224 */ /* 0x000fc400078e0009 */
        /* <DEDUP_REMOVED lines=206> */
[-C--:B------:R-:W-:Y:S01]  /*18890*/  FMUL R13, R120, R2.reuse ;  /* 0x00000002780d7220 */ /* 0x080fe20000400000 */
[----:B0-----:R-:W-:Y:S02]  /*188a0*/  @P3 IMAD.MOV.U32 R6, RZ, RZ, R8 ;  /* 0x000000ffff063224 */ /* 0x001fe400078e0008 */
[----:B------:R-:W-:Y:S02]  /*188b0*/  @P3 IMAD.MOV.U32 R7, RZ, RZ, R9 ;  /* 0x000000ffff073224 */ /* 0x000fe400078e0009 */
[-C--:B------:R-:W-:Y:S01]  /*188c0*/  FMUL R121, R121, R2.reuse ;  /* 0x0000000279797220 */ /* 0x080fe20000400000 */
[----:B------:R-:W-:-:S02]  /*188d0*/  FMUL R11, R122, R2 ;  /* 0x000000027a0b7220 */ /* 0x000fc40000400000 */
[----:B------:R0:W-:Y:S01]  /*188e0*/  @P3 STG.E desc[UR36][R6.64+0x2e4], R119 ;  /* 0x0002e47706003986 */ /* 0x0001e2000c101924 */
[C---:B------:R-:W-:Y:S02]  /*188f0*/  ISETP.GT.AND P3, PT, R0.reuse, 0xc1, P0 ;  /* 0x000000c10000780c */ /* 0x040fe40000764270 */
[----:B------:R-:W-:Y:S02]  /*18900*/  F2FP.TF32.F32.PACK_B R13, R13 ;  /* 0x0000000dff0d723e */ /* 0x000fe400024050ff */
[----:B------:R-:W-:Y:S01]  /*18910*/  F2FP.TF32.F32.PACK_B R121, R121 ;  /* 0x00000079ff79723e */ /* 0x000fe200024050ff */
[-C--:B------:R-:W-:Y:S01]  /*18920*/  FMUL R123, R123, R2.reuse ;  /* 0x000000027b7b7220 */ /* 0x080fe20000400000 */
[----:B------:R-:W-:Y:S01]  /*18930*/  F2FP.TF32.F32.PACK_B R11, R11 ;  /* 0x0000000bff0b723e */ /* 0x000fe200024050ff */
[----:B------:R-:W-:Y:S01]  /*18940*/  @P4 STG.E desc[UR36][R4.64+0x300], R13 ;  /* 0x0003000d04004986 */ /* 0x000fe2000c101924 */
[----:B0-----:R-:W-:Y:S02]  /*18950*/  @P2 IMAD.MOV.U32 R6, RZ, RZ, R8 ;  /* 0x000000ffff062224 */ /* 0x001fe400078e0008 */
[----:B------:R-:W-:Y:S01]  /*18960*/  @P2 IMAD.MOV.U32 R7, RZ, RZ, R9 ;  /* 0x000000ffff072224 */ /* 0x000fe200078e0009 */
[----:B------:R-:W-:Y:S01]  /*18970*/  @P5 STG.E desc[UR36][R4.64+0x304], R121 ;  /* 0x0003047904005986 */ /* 0x000fe2000c101924 */
[----:B------:R-:W-:Y:S01]  /*18980*/  ISETP.GT.AND P4, PT, R0, 0xc8, P1 ;  /* 0x000000c80000780c */ /* 0x000fe20000f84270 */
[----:B------:R-:W-:Y:S01]  /*18990*/  FMUL R3, R124, R2 ;  /* 0x000000027c037220 */ /* 0x000fe20000400000 */
[----:B------:R-:W-:Y:S01]  /*189a0*/  F2FP.TF32.F32.PACK_B R123, R123 ;  /* 0x0000007bff7b723e */ /* 0x000fe200024050ff */
[----:B------:R0:W-:Y:S01]  /*189b0*/  @P2 STG.E desc[UR36][R6.64+0x300], R11 ;  /* 0x0003000b06002986 */ /* 0x0001e2000c101924 */
[----:B------:R-:W-:-:S02]  /*189c0*/  ISETP.GT.AND P2, PT, R0, 0xc8, P0 ;  /* 0x000000c80000780c */ /* 0x000fc40000744270 */
[----:B------:R-:W-:Y:S01]  /*189d0*/  ISETP.GT.AND P5, PT, R0, 0xc9, P1 ;  /* 0x000000c90000780c */ /* 0x000fe20000fa4270 */
[-C--:B------:R-:W-:Y:S01]  /*189e0*/  FMUL R125, R125, R2.reuse ;  /* 0x000000027d7d7220 */ /* 0x080fe20000400000 */
[----:B------:R-:W-:Y:S01]  /*189f0*/  F2FP.TF32.F32.PACK_B R3, R3 ;  /* 0x00000003ff03723e */ /* 0x000fe200024050ff */
[----:B0-----:R-:W-:Y:S02]  /*18a00*/  @P3 IMAD.MOV.U32 R6, RZ, RZ, R8 ;  /* 0x000000ffff063224 */ /* 0x001fe400078e0008 */
[----:B------:R-:W-:Y:S02]  /*18a10*/  @P3 IMAD.MOV.U32 R7, RZ, RZ, R9 ;  /* 0x000000ffff073224 */ /* 0x000fe400078e0009 */
[----:B------:R-:W-:-:S03]  /*18a20*/  FMUL R13, R126, R2 ;  /* 0x000000027e0d7220 */ /* 0x000fc60000400000 */
[----:B------:R0:W-:Y:S01]  /*18a30*/  @P3 STG.E desc[UR36][R6.64+0x304], R123 ;  /* 0x0003047b06003986 */ /* 0x0001e2000c101924 */
[C---:B------:R-:W-:Y:S02]  /*18a40*/  ISETP.GT.AND P3, PT, R0.reuse, 0xc9, P0 ;  /* 0x000000c90000780c */ /* 0x040fe40000764270 */
[----:B------:R-:W-:Y:S01]  /*18a50*/  F2FP.TF32.F32.PACK_B R125, R125 ;  /* 0x0000007dff7d723e */ /* 0x000fe200024050ff */
[----:B------:R-:W-:Y:S01]  /*18a60*/  @P4 STG.E desc[UR36][R4.64+0x320], R3 ;  /* 0x0003200304004986 */ /* 0x000fe2000c101924 */
[----:B------:R-:W-:Y:S01]  /*18a70*/  ISETP.GT.AND P4, PT, R0, 0xd0, P1 ;  /* 0x000000d00000780c */ /* 0x000fe20000f84270 */
[-C--:B------:R-:W-:Y:S01]  /*18a80*/  FMUL R127, R127, R2.reuse ;  /* 0x000000027f7f7220 */ /* 0x080fe20000400000 */
[----:B------:R-:W-:Y:S01]  /*18a90*/  F2FP.TF32.F32.PACK_B R13, R13 ;  /* 0x0000000dff0d723e */ /* 0x000fe200024050ff */
[----:B------:R-:W-:Y:S01]  /*18aa0*/  FMUL R11, R128, R2 ;  /* 0x00000002800b7220 */ /* 0x000fe20000400000 */
[----:B0-----:R-:W-:Y:S02]  /*18ab0*/  @P2 IMAD.MOV.U32 R6, RZ, RZ, R8 ;  /* 0x000000ffff062224 */ /* 0x001fe400078e0008 */
[----:B------:R-:W-:Y:S01]  /*18ac0*/  @P2 IMAD.MOV.U32 R7, RZ, RZ, R9 ;  /* 0x000000ffff072224 */ /* 0x000fe200078e0009 */
[----:B------:R-:W-:Y:S01]  /*18ad0*/  @P5 STG.E desc[UR36][R4.64+0x324], R125 ;  /* 0x0003247d04005986 */ /* 0x000fe2000c101924 */
[----:B------:R-:W-:-:S02]  /*18ae0*/  ISETP.GT.AND P5, PT, R0, 0xd1, P1 ;  /* 0x000000d10000780c */ /* 0x000fc40000fa4270 */
[----:B------:R-:W-:Y:S01]  /*18af0*/  F2FP.TF32.F32.PACK_B R127, R127 ;  /* 0x0000007fff7f723e */ /* 0x000fe200024050ff */
[----:B------:R0:W-:Y:S01]  /*18b00*/  @P2 STG.E desc[UR36][R6.64+0x320], R13 ;  /* 0x0003200d06002986 */ /* 0x0001e2000c101924 */
[----:B------:R-:W-:Y:S02]  /*18b10*/  F2FP.TF32.F32.PACK_B R11, R11 ;  /* 0x0000000bff0b723e */ /* 0x000fe400024050ff */
[----:B------:R-:W-:Y:S01]  /*18b20*/  ISETP.GT.AND P2, PT, R0, 0xd0, P0 ;  /* 0x000000d00000780c */ /* 0x000fe20000744270 */
[----:B------:R-:W-:Y:S01]  /*18b30*/  FMUL R129, R129, R2 ;  /* 0x0000000281817220 */ /* 0x000fe20000400000 */
[----:B0-----:R-:W-:Y:S02]  /*18b40*/  @P3 IMAD.MOV.U32 R6, RZ, RZ, R8 ;  /* 0x000000ffff063224 */ /* 0x001fe400078e0008 */
[----:B------:R-:W-:Y:S02]  /*18b50*/  @P3 IMAD.MOV.U32 R7, RZ, RZ, R9 ;  /* 0x000000ffff073224 */ /* 0x000fe400078e0009 */
[----:B------:R-:W-:-:S03]  /*18b60*/  F2FP.TF32.F32.PACK_B R129, R129 ;  /* 0x00000081ff81723e */ /* 0x000fc600024050ff */
[----:B------:R0:W-:Y:S01]  /*18b70*/  @P3 STG.E desc[UR36][R6.64+0x324], R127 ;  /* 0x0003247f06003986 */ /* 0x0001e2000c101924 */
[----:B------:R-:W-:-:S03]  /*18b80*/  FMUL R3, R130, R2 ;  /* 0x0000000282037220 */ /* 0x000fc60000400000 */
[----:B------:R1:W-:Y:S01]  /*18b90*/  @P4 STG.E desc[UR36][R4.64+0x340], R11 ;  /* 0x0003400b04004986 */ /* 0x0003e2000c101924 */
[C---:B------:R-:W-:Y:S02]  /*18ba0*/  ISETP.GT.AND P4, PT, R0.reuse, 0xd1, P0 ;  /* 0x000000d10000780c */ /* 0x040fe40000784270 */
[C---:B------:R-:W-:Y:S01]  /*18bb0*/  ISETP.GT.AND P3, PT, R0.reuse, 0xd8, P0 ;  /* 0x000000d80000780c */ /* 0x040fe20000764270 */
[----:B------:R-:W-:Y:S01]  /*18bc0*/  @P5 STG.E desc[UR36][R4.64+0x344], R129 ;  /* 0x0003448104005986 */ /* 0x000fe2000c101924 */
[----:B------:R-:W-:Y:S01]  /*18bd0*/  ISETP.GT.AND P5, PT, R0, 0xd8, P1 ;  /* 0x000000d80000780c */ /* 0x000fe20000fa4270 */
[----:B------:R-:W-:Y:S01]  /*18be0*/  FMUL R131, R131, R2 ;  /* 0x0000000283837220 */ /* 0x000fe20000400000 */
[----:B------:R-:W-:Y:S01]  /*18bf0*/  F2FP.TF32.F32.PACK_B R3, R3 ;  /* 0x00000003ff03723e */ /* 0x000fe200024050ff */
[----:B0-----:R-:W-:Y:S01]  /*18c00*/  @P2 IMAD.MOV.U32 R7, RZ, RZ, R9 ;  /* 0x000000ffff072224 */ /* 0x001fe200078e0009 */
[----:B------:R-:W-:Y:S01]  /*18c10*/  @P2 MOV R6, R8 ;  /* 0x0000000800062202 */ /* 0x000fe20000000f00 */
[-C--:B------:R-:W-:Y:S01]  /*18c20*/  FMUL R13, R132, R2.reuse ;  /* 0x00000002840d7220 */ /* 0x080fe20000400000 */
[----:B------:R-:W-:Y:S01]  /*18c30*/  ISETP.GT.AND P6, PT, R0, 0xd9, P1 ;  /* 0x000000d90000780c */ /* 0x000fe20000fc4270 */
[-C--:B------:R-:W-:Y:S01]  /*18c40*/  FMUL R133, R133, R2.reuse ;  /* 0x0000000285857220 */ /* 0x080fe20000400000 */
[----:B------:R-:W-:Y:S01]  /*18c50*/  F2FP.TF32.F32.PACK_B R131, R131 ;  /* 0x00000083ff83723e */ /* 0x000fe200024050ff */
[----:B------:R0:W-:Y:S01]  /*18c60*/  @P2 STG.E desc[UR36][R6.64+0x340], R3 ;  /* 0x0003400306002986 */ /* 0x0001e2000c101924 */
[----:B-1----:R-:W-:Y:S01]  /*18c70*/  FMUL R11, R134, R2 ;  /* 0x00000002860b7220 */ /* 0x002fe20000400000 */
[----:B------:R-:W-:-:S02]  /*18c80*/  F2FP.TF32.F32.PACK_B R13, R13 ;  /* 0x0000000dff0d723e */ /* 0x000fc400024050ff */
[----:B------:R-:W-:Y:S02]  /*18c90*/  ISETP.GT.AND P2, PT, R0, 0xd9, P0 ;  /* 0x000000d90000780c */ /* 0x000fe40000744270 */
[----:B------:R-:W-:Y:S01]  /*18ca0*/  F2FP.TF32.F32.PACK_B R133, R133 ;  /* 0x00000085ff85723e */ /* 0x000fe200024050ff */
[----:B0-----:R-:W-:Y:S02]  /*18cb0*/  @P4 IMAD.MOV.U32 R6, RZ, RZ, R8 ;  /* 0x000000ffff064224 */ /* 0x001fe400078e0008 */
[----:B------:R-:W-:Y:S01]  /*18cc0*/  @P4 IMAD.MOV.U32 R7, RZ, RZ, R9 ;  /* 0x000000ffff074224 */ /* 0x000fe200078e0009 */
[----:B------:R-:W-:-:S04]  /*18cd0*/  F2FP.TF32.F32.PACK_B R11, R11 ;  /* 0x0000000bff0b723e */ /* 0x000fc800024050ff */
[----:B------:R0:W-:Y:S01]  /*18ce0*/  @P4 STG.E desc[UR36][R6.64+0x344], R131 ;  /* 0x0003448306004986 */ /* 0x0001e2000c101924 */
[----:B------:R-:W-:-:S03]  /*18cf0*/  FMUL R135, R135, R2 ;  /* 0x0000000287877220 */ /* 0x000fc60000400000 */
[----:B------:R1:W-:Y:S01]  /*18d00*/  @P5 STG.E desc[UR36][R4.64+0x360], R13 ;  /* 0x0003600d04005986 */ /* 0x0003e2000c101924 */
[----:B------:R-:W-:-:S03]  /*18d10*/  ISETP.GT.AND P5, PT, R0, 0xe0, P0 ;  /* 0x000000e00000780c */ /* 0x000fc600007a4270 */
[----:B------:R-:W-:Y:S01]  /*18d20*/  @P6 STG.E desc[UR36][R4.64+0x364], R133 ;  /* 0x0003648504006986 */ /* 0x000fe2000c101924 */
[----:B0-----:R-:W-:Y:S02]  /*18d30*/  @P3 IMAD.MOV.U32 R6, RZ, RZ, R8 ;  /* 0x000000ffff063224 */ /* 0x001fe400078e0008 */
[----:B------:R-:W-:Y:S01]  /*18d40*/  @P3 IMAD.MOV.U32 R7, RZ, RZ, R9 ;  /* 0x000000ffff073224 */ /* 0x000fe200078e0009 */
[----:B------:R-:W-:-:S04]  /*18d50*/  ISETP.GT.AND P4, PT, R0, 0xe1, P1 ;  /* 0x000000e10000780c */ /* 0x000fc80000f84270 */
[----:B------:R0:W-:Y:S01]  /*18d60*/  @P3 STG.E desc[UR36][R6.64+0x360], R11 ;  /* 0x0003600b06003986 */ /* 0x0001e2000c101924 */
[----:B------:R-:W-:Y:S01]  /*18d70*/  ISETP.GT.AND P3, PT, R0, 0xe0, P1 ;  /* 0x000000e00000780c */ /* 0x000fe20000f64270 */
[-C--:B------:R-:W-:Y:S01]  /*18d80*/  FMUL R3, R136, R2.reuse ;  /* 0x0000000288037220 */ /* 0x080fe20000400000 */
[----:B------:R-:W-:Y:S01]  /*18d90*/  ISETP.GT.AND P6, PT, R0, 0xe1, P0 ;  /* 0x000000e10000780c */ /* 0x000fe200007c4270 */
[-C--:B------:R-:W-:Y:S01]  /*18da0*/  FMUL R137, R137, R2.reuse ;  /* 0x0000000289897220 */ /* 0x080fe20000400000 */
[----:B------:R-:W-:Y:S01]  /*18db0*/  F2FP.TF32.F32.PACK_B R135, R135 ;  /* 0x00000087ff87723e */ /* 0x000fe200024050ff */
[-C--:B-1----:R-:W-:Y:S01]  /*18dc0*/  FMUL R13, R138, R2.reuse ;  /* 0x000000028a0d7220 */ /* 0x082fe20000400000 */
[----:B------:R-:W-:Y:S01]  /*18dd0*/  F2FP.TF32.F32.PACK_B R3, R3 ;  /* 0x00000003ff03723e */ /* 0x000fe200024050ff */
[----:B0-----:R-:W-:Y:S02]  /*18de0*/  @P2 IMAD.MOV.U32 R6, RZ, RZ, R8 ;  /* 0x000000ffff062224 */ /* 0x001fe400078e0008 */
[----:B------:R-:W-:Y:S01]  /*18df0*/  @P2 IMAD.MOV.U32 R7, RZ, RZ, R9 ;  /* 0x000000ffff072224 */ /* 0x000fe200078e0009 */
[----:B------:R-:W-:Y:S01]  /*18e00*/  F2FP.TF32.F32.PACK_B R137, R137 ;  /* 0x00000089ff89723e */ /* 0x000fe200024050ff */
[----:B------:R-:W-:Y:S01]  /*18e10*/  FMUL R139, R139, R2 ;  /* 0x000000028b8b7220 */ /* 0x000fe20000400000 */
[----:B------:R-:W-:-:S02]  /*18e20*/  F2FP.TF32.F32.PACK_B R13, R13 ;  /* 0x0000000dff0d723e */ /* 0x000fc400024050ff */
[----:B------:R0:W-:Y:S02]  /*18e30*/  @P2 STG.E desc[UR36][R6.64+0x364], R135 ;  /* 0x0003648706002986 */ /* 0x0001e4000c101924 */
[----:B------:R-:W-:Y:S02]  /*18e40*/  F2FP.TF32.F32.PACK_B R139, R139 ;  /* 0x0000008bff8b723e */ /* 0x000fe400024050ff */
[----:B------:R-:W-:Y:S04]  /*18e50*/  @P3 STG.E desc[UR36][R4.64+0x380], R3 ;  /* 0x0003800304003986 */ /* 0x000fe8000c101924 */
[----:B------:R-:W-:Y:S01]  /*18e60*/  @P4 STG.E desc[UR36][R4.64+0x384], R137 ;  /* 0x0003848904004986 */ /* 0x000fe2000c101924 */
[----:B0-----:R-:W-:Y:S02]  /*18e70*/  @P5 IMAD.MOV.U32 R6, RZ, RZ, R8 ;  /* 0x000000ffff065224 */ /* 0x001fe400078e0008 */
[----:B------:R-:W-:-:S05]  /*18e80*/  @P5 IMAD.MOV.U32 R7, RZ, RZ, R9 ;  /* 0x000000ffff075224 */ /* 0x000fca00078e0009 */
[----:B------:R0:W-:Y:S01]  /*18e90*/  @P5 STG.E desc[UR36][R6.64+0x380], R13 ;  /* 0x0003800d06005986 */ /* 0x0001e2000c101924 */
[C---:B------:R-:W-:Y:S02]  /*18ea0*/  ISETP.GT.AND P5, PT, R0.reuse, 0xe8, P0 ;  /* 0x000000e80000780c */ /* 0x040fe400007a4270 */
[C---:B------:R-:W-:Y:S01]  /*18eb0*/  ISETP.GT.AND P2, PT, R0.reuse, 0xe8, P1 ;  /* 0x000000e80000780c */ /* 0x040fe20000f44270 */
[----:B0-----:R-:W-:Y:S02]  /*18ec0*/  @P6 IMAD.MOV.U32 R6, RZ, RZ, R8 ;  /* 0x000000ffff066224 */ /* 0x001fe400078e0008 */
[----:B------:R-:W-:Y:S01]  /*18ed0*/  @P6 IMAD.MOV.U32 R7, RZ, RZ, R9 ;  /* 0x000000ffff076224 */ /* 0x000fe200078e0009 */
[----:B------:R-:W-:-:S04]  /*18ee0*/  ISETP.GT.AND P3, PT, R0, 0xe9, P0 ;  /* 0x000000e90000780c */ /* 0x000fc80000764270 */
[----:B------:R0:W-:Y:S01]  /*18ef0*/  @P6 STG.E desc[UR36][R6.64+0x384], R139 ;  /* 0x0003848b06006986 */ /* 0x0001e2000c101924 */
[----:B------:R-:W-:Y:S01]  /*18f00*/  ISETP.GT.AND P6, PT, R0, 0xe9, P1 ;  /* 0x000000e90000780c */ /* 0x000fe20000fc4270 */
[-C--:B------:R-:W-:Y:S01]  /*18f10*/  FMUL R11, R140, R2.reuse ;  /* 0x000000028c0b7220 */ /* 0x080fe20000400000 */
[-C--:B------:R-:W-:Y:S01]  /*18f20*/  FMUL R141, R141, R2.reuse ;  /* 0x000000028d8d7220 */ /* 0x080fe20000400000 */
[-C--:B------:R-:W-:Y:S01]  /*18f30*/  FMUL R15, R142, R2.reuse ;  /* 0x000000028e0f7220 */ /* 0x080fe20000400000 */
[----:B------:R-:W-:Y:S02]  /*18f40*/  ISETP.GT.AND P4, PT, R0, 0xf0, P1 ;  /* 0x000000f00000780c */ /* 0x000fe40000f84270 */
[----:B------:R-:W-:Y:S02]  /*18f50*/  F2FP.TF32.F32.PACK_B R11, R11 ;  /* 0x0000000bff0b723e */ /* 0x000fe400024050ff */
[----:B------:R-:W-:Y:S01]  /*18f60*/  F2FP.TF32.F32.PACK_B R141, R141 ;  /* 0x0000008dff8d723e */ /* 0x000fe200024050ff */
[-C--:B------:R-:W-:Y:S01]  /*18f70*/  FMUL R143, R143, R2.reuse ;  /* 0x000000028f8f7220 */ /* 0x080fe20000400000 */
[----:B------:R-:W-:Y:S01]  /*18f80*/  F2FP.TF32.F32.PACK_B R15, R15 ;  /* 0x0000000fff0f723e */ /* 0x000fe200024050ff */
[----:B0-----:R-:W-:Y:S01]  /*18f90*/  @P5 IMAD.MOV.U32 R6, RZ, RZ, R8 ;  /* 0x000000ffff065224 */ /* 0x001fe200078e0008 */
[----:B------:R-:W-:Y:S01]  /*18fa0*/  @P5 MOV R7, R9 ;  /* 0x0000000900075202 */ /* 0x000fe20000000f00 */
[----:B------:R-:W-:Y:S01]  /*18fb0*/  FMUL R3, R144, R2 ;  /* 0x0000000290037220 */ /* 0x000fe20000400000 */
[----:B------:R-:W-:Y:S01]  /*18fc0*/  @P2 STG.E desc[UR36][R4.64+0x3a0], R11 ;  /* 0x0003a00b04002986 */ /* 0x000fe2000c101924 */
[----:B------:R-:W-:-:S03]  /*18fd0*/  F2FP.TF32.F32.PACK_B R143, R143 ;  /* 0x0000008fff8f723e */ /* 0x000fc600024050ff */
[----:B------:R-:W-:Y:S01]  /*18fe0*/  @P6 STG.E desc[UR36][R4.64+0x3a4], R141 ;  /* 0x0003a48d04006986 */ /* 0x000fe2000c101924 */
[----:B------:R-:W-:-:S03]  /*18ff0*/  F2FP.TF32.F32.PACK_B R3, R3 ;  /* 0x00000003ff03723e */ /* 0x000fc600024050ff */
[----:B------:R0:W-:Y:S01]  /*19000*/  @P5 STG.E desc[UR36][R6.64+0x3a0], R15 ;  /* 0x0003a00f06005986 */ /* 0x0001e2000c101924 */
[C---:B------:R-:W-:Y:S02]  /*19010*/  ISETP.GT.AND P5, PT, R0.reuse, 0xf0, P0 ;  /* 0x000000f00000780c */ /* 0x040fe400007a4270 */
[----:B------:R-:W-:Y:S01]  /*19020*/  ISETP.GT.AND P2, PT, R0, 0xf1, P1 ;  /* 0x000000f10000780c */ /* 0x000fe20000f44270 */
[-C--:B------:R-:W-:Y:S01]  /*19030*/  FMUL R145, R145, R2.reuse ;  /* 0x0000000291917220 */ /* 0x080fe20000400000 */
[----:B0-----:R-:W-:Y:S02]  /*19040*/  @P3 IMAD.MOV.U32 R6, RZ, RZ, R8 ;  /* 0x000000ffff063224 */ /* 0x001fe400078e0008 */
[----:B------:R-:W-:Y:S02]  /*19050*/  @P3 IMAD.MOV.U32 R7, RZ, RZ, R9 ;  /* 0x000000ffff073224 */ /* 0x000fe400078e0009 */
[----:B------:R-:W-:-:S03]  /*19060*/  FMUL R13, R146, R2 ;  /* 0x00000002920d7220 */ /* 0x000fc60000400000 */
[----:B------:R0:W-:Y:S04]  /*19070*/  @P3 STG.E desc[UR36][R6.64+0x3a4], R143 ;  /* 0x0003a48f06003986 */ /* 0x0001e8000c101924 */
[----:B------:R-:W-:Y:S01]  /*19080*/  @P4 STG.E desc[UR36][R4.64+0x3c0], R3 ;  /* 0x0003c00304004986 */ /* 0x000fe2000c101924 */
[C---:B------:R-:W-:Y:S02]  /*19090*/  ISETP.GT.AND P4, PT, R0.reuse, 0xf1, P0 ;  /* 0x000000f10000780c */ /* 0x040fe40000784270 */
[C---:B------:R-:W-:Y:S02]  /*190a0*/  ISETP.GT.AND P3, PT, R0.reuse, 0xf8, P1 ;  /* 0x000000f80000780c */ /* 0x040fe40000f64270 */
[----:B------:R-:W-:Y:S02]  /*190b0*/  F2FP.TF32.F32.PACK_B R145, R145 ;  /* 0x00000091ff91723e */ /* 0x000fe400024050ff */
[C---:B------:R-:W-:Y:S01]  /*190c0*/  ISETP.GT.AND P1, PT, R0.reuse, 0xf9, P1 ;  /* 0x000000f90000780c */ /* 0x040fe20000f24270 */
[----:B0-----:R-:W-:Y:S01]  /*190d0*/  @P5 IMAD.MOV.U32 R6, RZ, RZ, R8 ;  /* 0x000000ffff065224 */ /* 0x001fe200078e0008 */
[----:B------:R-:W-:Y:S01]  /*190e0*/  ISETP.GT.AND P6, PT, R0, 0xf8, P0 ;  /* 0x000000f80000780c */ /* 0x000fe200007c4270 */
[----:B------:R-:W-:Y:S01]  /*190f0*/  @P5 IMAD.MOV.U32 R7, RZ, RZ, R9 ;  /* 0x000000ffff075224 */ /* 0x000fe200078e0009 */
[----:B------:R-:W-:Y:S01]  /*19100*/  F2FP.TF32.F32.PACK_B R13, R13 ;  /* 0x0000000dff0d723e */ /* 0x000fe200024050ff */
[-C--:B------:R-:W-:Y:S01]  /*19110*/  FMUL R147, R147, R2.reuse ;  /* 0x0000000293937220 */ /* 0x080fe20000400000 */
[-C--:B------:R-:W-:Y:S01]  /*19120*/  FMUL R19, R148, R2.reuse ;  /* 0x0000000294137220 */ /* 0x080fe20000400000 */
[----:B------:R-:W-:Y:S01]  /*19130*/  FMUL R149, R149, R2 ;  /* 0x0000000295957220 */ /* 0x000fe20000400000 */
[----:B------:R-:W-:Y:S01]  /*19140*/  @P2 STG.E desc[UR36][R4.64+0x3c4], R145 ;  /* 0x0003c49104002986 */ /* 0x000fe2000c101924 */
[----:B------:R-:W-:-:S02]  /*19150*/  ISETP.GT.AND P0, PT, R0, 0xf9, P0 ;  /* 0x000000f90000780c */ /* 0x000fc40000704270 */
[----:B------:R-:W-:Y:S01]  /*19160*/  F2FP.TF32.F32.PACK_B R147, R147 ;  /* 0x00000093ff93723e */ /* 0x000fe200024050ff */
[----:B------:R0:W-:Y:S01]  /*19170*/  @P5 STG.E desc[UR36][R6.64+0x3c0], R13 ;  /* 0x0003c00d06005986 */ /* 0x0001e2000c101924 */
[----:B------:R-:W-:Y:S01]  /*19180*/  F2FP.TF32.F32.PACK_B R19, R19 ;  /* 0x00000013ff13723e */ /* 0x000fe200024050ff */
[-C--:B------:R-:W-:Y:S01]  /*19190*/  FMUL R21, R150, R2.reuse ;  /* 0x0000000296157220 */ /* 0x080fe20000400000 */
[----:B------:R-:W-:Y:S01]  /*191a0*/  F2FP.TF32.F32.PACK_B R149, R149 ;  /* 0x00000095ff95723e */ /* 0x000fe200024050ff */
[----:B------:R-:W-:Y:S01]  /*191b0*/  FMUL R151, R151, R2 ;  /* 0x0000000297977220 */ /* 0x000fe20000400000 */
[----:B0-----:R-:W-:Y:S02]  /*191c0*/  @P4 IMAD.MOV.U32 R6, RZ, RZ, R8 ;  /* 0x000000ffff064224 */ /* 0x001fe400078e0008 */
[----:B------:R-:W-:Y:S01]  /*191d0*/  @P4 IMAD.MOV.U32 R7, RZ, RZ, R9 ;  /* 0x000000ffff074224 */ /* 0x000fe200078e0009 */
[----:B------:R-:W-:-:S04]  /*191e0*/  F2FP.TF32.F32.PACK_B R21, R21 ;  /* 0x00000015ff15723e */ /* 0x000fc800024050ff */
[----:B------:R-:W-:Y:S01]  /*191f0*/  @P4 STG.E desc[UR36][R6.64+0x3c4], R147 ;  /* 0x0003c49306004986 */ /* 0x000fe2000c101924 */
[----:B------:R-:W-:-:S03]  /*19200*/  F2FP.TF32.F32.PACK_B R151, R151 ;  /* 0x00000097ff97723e */ /* 0x000fc600024050ff */
[----:B------:R-:W-:Y:S04]  /*19210*/  @P3 STG.E desc[UR36][R4.64+0x3e0], R19 ;  /* 0x0003e01304003986 */ /* 0x000fe8000c101924 */
[----:B------:R0:W-:Y:S02]  /*19220*/  @P1 STG.E desc[UR36][R4.64+0x3e4], R149 ;  /* 0x0003e49504001986 */ /* 0x0001e4000c101924 */
[----:B0-----:R-:W-:Y:S02]  /*19230*/  @P6 IMAD.MOV.U32 R4, RZ, RZ, R8 ;  /* 0x000000ffff046224 */ /* 0x001fe400078e0008 */
[----:B------:R-:W-:-:S05]  /*19240*/  @P6 IMAD.MOV.U32 R5, RZ, RZ, R9 ;  /* 0x000000ffff056224 */ /* 0x000fca00078e0009 */
[----:B------:R0:W-:Y:S04]  /*19250*/  @P6 STG.E desc[UR36][R4.64+0x3e0], R21 ;  /* 0x0003e01504006986 */ /* 0x0001e8000c101924 */
[----:B------:R0:W-:Y:S02]  /*19260*/  @P0 STG.E desc[UR36][R8.64+0x3e4], R151 ;  /* 0x0003e49708000986 */ /* 0x0001e4000c101924 */
.L_x_542:
[----:B------:R-:W-:Y:S05]  /*19270*/  BSYNC B0 ;  /* 0x0000000000007941 */ /* 0x000fea0003800000 */
.L_x_34:
[----:B0---4-:R-:W4:Y:S04]  /*19280*/  LDL.LU R5, [R1+0x200] ;  /* 0x0002000001057983 */ /* 0x011f280000300800 */
[----:B------:R-:W4:Y:S01]  /*19290*/  LDL.LU R4, [R1+0x204] ;  /* 0x0002040001047983 */ /* 0x000f220000300800 */
[----:B------:R-:W-:Y:S01]  /*192a0*/  ULDC UR4, c[0x0][0xc] ;  /* 0x0000030000047ab9 */ /* 0x000fe20000000800 */
[----:B------:R-:W-:Y:S01]  /*192b0*/  ULDC UR5, c[0x0][0x10] ;  /* 0x0000040000057ab9 */ /* 0x000fe20000000800 */
[----:B------:R-:W4:Y:S01]  /*192c0*/  LDC R3, c[0x0][0x14] ;  /* 0x00000500ff037b82 */ /* 0x000f220000000800 */
[----:B------:R-:W-:Y:S01]  /*192d0*/  UIMAD.WIDE.U32 UR4, UR4, UR5, URZ ;  /* 0x00000005040472a5 */ /* 0x000fe2000f8e003f */
[----:B------:R-:W-:Y:S01]  /*192e0*/  PRMT R0, RZ, 0x7610, R0 ;  /* 0x00007610ff007816 */ /* 0x000fe20000000000 */
[----:B------:R-:W-:Y:S01]  /*192f0*/  UMOV UR42, 0xffffffff ;  /* 0xffffffff002a7882 */ /* 0x000fe20000000000 */
[----:B------:R-:W-:-:S03]  /*19300*/  UMOV UR43, 0xffffffff ;  /* 0xffffffff002b7882 */ /* 0x000fc60000000000 */
[----:B----4-:R-:W-:-:S04]  /*19310*/  IMAD.WIDE.U32 R4, R3, UR4, R4 ;  /* 0x0000000403047c25 */ /* 0x010fc8000f8e0004 */
[----:B------:R-:W-:Y:S01]  /*19320*/  IMAD R3, R3, UR5, RZ ;  /* 0x0000000503037c24 */ /* 0x000fe2000f8e02ff */
[----:B------:R-:W-:Y:S01]  /*19330*/  ULDC.64 UR4, c[0x0][0x650] ;  /* 0x0001940000047ab9 */ /* 0x000fe20000000a00 */
[----:B------:R-:W-:Y:S01]  /*19340*/  IMAD.MOV.U32 R7, RZ, RZ, R4 ;  /* 0x000000ffff077224 */ /* 0x000fe200078e0004 */
[----:B------:R-:W-:Y:S01]  /*19350*/  ISETP.GE.U32.AND P0, PT, R4, UR4, PT ;  /* 0x0000000404007c0c */ /* 0x000fe2000bf06070 */
[----:B------:R-:W-:-:S05]  /*19360*/  IMAD.IADD R6, R5, 0x1, R3 ;  /* 0x0000000105067824 */ /* 0x000fca00078e0203 */
[----:B------:R0:W-:Y:S01]  /*19370*/  STL [R1+0x200], R6 ;  /* 0x0002000601007387 */ /* 0x0001e20000100800 */
[----:B------:R-:W-:-:S03]  /*19380*/  ISETP.GE.U32.AND.EX P0, PT, R6, UR5, PT, P0 ;  /* 0x0000000506007c0c */ /* 0x000fc6000bf06100 */
[----:B------:R0:W-:Y:S10]  /*19390*/  STL [R1+0x204], R7 ;  /* 0x0002040701007387 */ /* 0x0001f40000100800 */
[----:B0-----:R-:W-:Y:S05]  /*193a0*/  @P0 BRA `(.L_x_543) ;  /* 0x0000000400880947 */ /* 0x001fea0003800000 */
[----:B------:R-:W0:Y:S01]  /*193b0*/  S2UR UR6, SR_CTAID.X ;  /* 0x00000000000679c3 */ /* 0x000e220000002500 */
[----:B------:R-:W-:Y:S01]  /*193c0*/  ULDC.64 UR12, c[0x0][0x628] ;  /* 0x00018a00000c7ab9 */ /* 0x000fe20000000a00 */
[----:B------:R-:W-:Y:S01]  /*193d0*/  ULDC UR4, c[0x0][0x150] ;  /* 0x0000540000047ab9 */ /* 0x000fe20000000800 */
[----:B------:R-:W-:Y:S01]  /*193e0*/  ISETP.NE.U32.AND P0, PT, RZ, UR12, PT ;  /* 0x0000000cff007c0c */ /* 0x000fe2000bf05070 */
[----:B------:R-:W-:Y:S01]  /*193f0*/  ULDC UR15, c[0x0][0x630] ;  /* 0x00018c00000f7ab9 */ /* 0x000fe20000000800 */
[C---:B------:R-:W-:Y:S01]  /*19400*/  R2UR UR16, R7.reuse ;  /* 0x00000000071072ca */ /* 0x040fe200000e0000 */
[----:B------:R-:W-:Y:S01]  /*19410*/  ULDC UR19, c[0x0][0x154] ;  /* 0x0000550000137ab9 */ /* 0x000fe20000000800 */
[----:B------:R-:W-:Y:S01]  /*19420*/  ISETP.NE.AND.EX P0, PT, RZ, UR13, PT, P0 ;  /* 0x0000000dff007c0c */ /* 0x000fe2000bf05300 */
[----:B------:R-:W4:Y:S01]  /*19430*/  S2UR UR18, SR_CTAID.Y ;  /* 0x00000000001279c3 */ /* 0x000f220000002600 */
[----:B------:R-:W-:Y:S02]  /*19440*/  R2UR UR17, R6 ;  /* 0x00000000061172ca */ /* 0x000fe400000e0000 */
[----:B------:R-:W-:-:S02]  /*19450*/  R2UR UR10, R7 ;  /* 0x00000000070a72ca */ /* 0x000fc400000e0000 */
[----:B------:R-:W-:Y:S02]  /*19460*/  R2UR UR11, R6 ;  /* 0x00000000060b72ca */ /* 0x000fe400000e0000 */
[----:B0-----:R-:W-:-:S05]  /*19470*/  I2FP.F32.U32 R0, UR6 ;  /* 0x0000000600007c45 */ /* 0x001fca0008201000 */
[----:B------:R-:W-:-:S04]  /*19480*/  FMUL R0, R0, UR4 ;  /* 0x0000000400007c20 */ /* 0x000fc80008400000 */
[----:B------:R0:W0:Y:S01]  /*19490*/  F2I.U32.TRUNC.NTZ R3, R0 ;  /* 0x0000000000037305 */ /* 0x000022000020f000 */
[----:B----4-:R-:W-:Y:S05]  /*194a0*/  @!P0 BRA `(.L_x_544) ;  /* 0x0000000000308947 */ /* 0x010fea0003800000 */
        /* <DEDUP_REMOVED lines=12> */
.L_x_544:
[----:B------:R-:W-:Y:S01]  /*19570*/  USHF.R.U64 UR43, UR10, UR15, UR11 ;  /* 0x0000000f0a2b7299 */ /* 0x000fe2000800120b */
[----:B0-----:R-:W-:Y:S01]  /*19580*/  I2FP.F32.U32 R0, UR18 ;  /* 0x0000001200007c45 */ /* 0x001fe20008201000 */
[----:B------:R-:W-:Y:S02]  /*19590*/  USHF.R.U32.HI UR4, URZ, UR15, UR11 ;  /* 0x0000000f3f047299 */ /* 0x000fe4000801160b */
[----:B------:R-:W-:Y:S02]  /*195a0*/  UIADD3 UR10, UP0, URZ, -UR43, URZ ;  /* 0x8000002b3f0a7290 */ /* 0x000fe4000ff1e03f */
[----:B------:R-:W-:Y:S01]  /*195b0*/  FMUL R0, R0, UR19 ;  /* 0x0000001300007c20 */ /* 0x000fe20008400000 */
[----:B------:R-:W-:Y:S01]  /*195c0*/  ULDC.64 UR12, c[0x0][0x620] ;  /* 0x00018800000c7ab9 */ /* 0x000fe20000000a00 */
[----:B------:R-:W-:Y:S01]  /*195d0*/  UIADD3.X UR4, URZ, ~UR4, URZ, UP0, !UPT ;  /* 0x800000043f047290 */ /* 0x000fe200087fe43f */
[----:B------:R-:W-:Y:S01]  /*195e0*/  UMOV UR8, UR16 ;  /* 0x0000001000087c82 */ /* 0x000fe20008000000 */
[----:B------:R-:W-:-:S02]  /*195f0*/  UMOV UR9, UR17 ;  /* 0x0000001100097c82 */ /* 0x000fc40008000000 */
[----:B------:R-:W-:Y:S01]  /*19600*/  UIMAD UR4, UR4, UR12, URZ ;  /* 0x0000000c040472a4 */ /* 0x000fe2000f8e023f */
[----:B------:R-:W0:Y:S01]  /*19610*/  F2I.U32.TRUNC.NTZ R0, R0 ;  /* 0x0000000000007305 */ /* 0x000e22000020f000 */
[----:B------:R-:W-:Y:S01]  /*19620*/  UIMAD.WIDE.U32 UR8, UR10, UR12, UR8 ;  /* 0x0000000c0a0872a5 */ /* 0x000fe2000f8e0008 */
[----:B------:R-:W-:Y:S01]  /*19630*/  R2UR UR12, R3 ;  /* 0x00000000030c72ca */ /* 0x000fe200000e0000 */
[----:B------:R-:W-:Y:S01]  /*19640*/  UIMAD UR10, UR10, UR13, UR4 ;  /* 0x0000000d0a0a72a4 */ /* 0x000fe2000f8e0204 */
[----:B------:R-:W-:Y:S01]  /*19650*/  ULDC UR11, c[0x0][0x618] ;  /* 0x00018600000b7ab9 */ /* 0x000fe20000000800 */
[----:B------:R-:W-:Y:S02]  /*19660*/  ULDC UR21, c[0x0][0x658] ;  /* 0x0001960000157ab9 */ /* 0x000fe40000000800 */
[----:B------:R-:W-:Y:S01]  /*19670*/  UIADD3 UR9, UR9, UR10, URZ ;  /* 0x0000000a09097290 */ /* 0x000fe2000fffe03f */
[----:B------:R-:W-:Y:S01]  /*19680*/  UMOV UR15, 0xffffffff ;  /* 0xffffffff000f7882 */ /* 0x000fe20000000000 */
[----:B------:R-:W-:Y:S01]  /*19690*/  ULDC.64 UR4, c[0x0][0x640] ;  /* 0x0001900000047ab9 */ /* 0x000fe20000000a00 */
[----:B------:R-:W-:Y:S01]  /*196a0*/  USHF.L.U32 UR15, UR15, UR21, URZ ;  /* 0x000000150f0f7299 */ /* 0x000fe2000800063f */
[----:B------:R-:W-:Y:S01]  /*196b0*/  ISETP.NE.U32.AND P0, PT, RZ, UR4, PT ;  /* 0x00000004ff007c0c */ /* 0x000fe2000bf05070 */
[----:B------:R-:W-:-:S02]  /*196c0*/  USHF.R.U64 UR16, UR8, UR11, UR9 ;  /* 0x0000000b08107299 */ /* 0x000fc40008001209 */
[----:B------:R-:W-:Y:S01]  /*196d0*/  USHF.R.U32.HI UR8, URZ, UR11, UR9 ;  /* 0x0000000b3f087299 */ /* 0x000fe20008011609 */
[----:B0-----:R-:W-:Y:S01]  /*196e0*/  R2UR UR14, R0 ;  /* 0x00000000000e72ca */ /* 0x001fe200000e0000 */
[----:B------:R-:W-:Y:S01]  /*196f0*/  ULDC UR17, c[0x0][0x608] ;  /* 0x0001820000117ab9 */ /* 0x000fe20000000800 */
[----:B------:R-:W-:Y:S01]  /*19700*/  ULOP3.LUT UR41, URZ, UR15, URZ, 0x33, !UPT ;  /* 0x0000000f3f297292 */ /* 0x000fe2000f8e333f */
[----:B------:R-:W-:Y:S01]  /*19710*/  ISETP.NE.AND.EX P0, PT, RZ, UR5, PT, P0 ;  /* 0x00000005ff007c0c */ /* 0x000fe2000bf05300 */
[----:B------:R-:W-:Y:S02]  /*19720*/  USHF.R.U64 UR15, UR16, UR17, UR8 ;  /* 0x00000011100f7299 */ /* 0x000fe40008001208 */
[----:B------:R-:W-:Y:S02]  /*19730*/  USHF.R.U32.HI UR8, URZ, UR17, UR8 ;  /* 0x000000113f087299 */ /* 0x000fe40008011608 */
[----:B------:R-:W-:Y:S02]  /*19740*/  UIADD3 UR12, -UR12, URZ, URZ ;  /* 0x0000003f0c0c7290 */ /* 0x000fe4000fffe13f */
[----:B------:R-:W-:Y:S01]  /*19750*/  USHF.R.U64 UR17, UR15, UR21, UR8 ;  /* 0x000000150f117299 */ /* 0x000fe20008001208 */
[----:B------:R-:W-:Y:S01]  /*19760*/  UMOV UR19, 0x1 ;  /* 0x0000000100137882 */ /* 0x000fe20000000000 */
[----:B------:R-:W-:Y:S01]  /*19770*/  ULDC UR13, c[0x0][0x144] ;  /* 0x00005100000d7ab9 */ /* 0x000fe20000000800 */
[----:B------:R-:W-:Y:S01]  /*19780*/  ULDC UR7, c[0x0][0x600] ;  /* 0x0001800000077ab9 */ /* 0x000fe20000000800 */
[----:B------:R-:W-:-:S02]  /*19790*/  USHF.L.U32 UR24, UR19, UR21, URZ ;  /* 0x0000001513187299 */ /* 0x000fc4000800063f */
[----:B------:R-:W-:Y:S02]  /*197a0*/  USHF.R.U32.HI UR8, URZ, UR21, UR8 ;  /* 0x000000153f087299 */ /* 0x000fe40008011608 */
[----:B------:R-:W-:Y:S02]  /*197b0*/  UIMAD UR21, UR13, UR12, UR6 ;  /* 0x0000000c0d1572a4 */ /* 0x000fe4000f8e0206 */
[----:B------:R-:W-:Y:S02]  /*197c0*/  UIADD3 UR20, UR7, -0x1, URZ ;  /* 0xffffffff07147890 */ /* 0x000fe4000fffe03f */
[----:B------:R-:W-:Y:S01]  /*197d0*/  UIADD3 UR19, -UR14, URZ, URZ ;  /* 0x0000003f0e137290 */ /* 0x000fe2000fffe13f */
[----:B------:R-:W-:Y:S01]  /*197e0*/  ULDC UR25, c[0x0][0x148] ;  /* 0x0000520000197ab9 */ /* 0x000fe20000000800 */
[----:B------:R-:W-:Y:S01]  /*197f0*/  ULDC UR22, c[0x0][0x648] ;  /* 0x0001920000167ab9 */ /* 0x000fe20000000800 */
[----:B------:R-:W-:Y:S01]  /*19800*/  ULDC UR23, c[0x0][0x638] ;  /* 0x00018e0000177ab9 */ /* 0x000fe20000000800 */
        /* <DEDUP_REMOVED lines=14> */
.L_x_545:
[----:B------:R-:W-:Y:S01]  /*198f0*/  UISETP.NE.AND UP0, UPT, UR45, URZ, UPT ;  /* 0x0000003f2d00728c */ /* 0x000fe2000bf05270 */
[----:B------:R-:W-:Y:S01]  /*19900*/  IMAD.MOV.U32 R0, RZ, RZ, 0x1 ;  /* 0x00000001ff007424 */ /* 0x000fe200078e00ff */
[----:B------:R-:W-:Y:S02]  /*19910*/  USHF.R.U64 UR4, UR6, UR22, UR8 ;  /* 0x0000001606047299 */ /* 0x000fe40008001208 */
[----:B------:R-:W-:Y:S02]  /*19920*/  ULOP3.LUT UR41, UR15, UR41, URZ, 0xc0, !UPT ;  /* 0x000000290f297292 */ /* 0x000fe4000f8ec03f */
[----:B------:R-:W-:Y:S02]  /*19930*/  UIADD3 UR5, -UR4, URZ, URZ ;  /* 0x0000003f04057290 */ /* 0x000fe4000fffe13f */
[----:B------:R-:W-:Y:S02]  /*19940*/  UIMAD UR41, UR24, UR4, UR41 ;  /* 0x00000004182972a4 */ /* 0x000fe4000f8e0229 */
[----:B------:R-:W-:-:S02]  /*19950*/  ULOP3.LUT UR16, UR16, UR20, URZ, 0xc0, !UPT ;  /* 0x0000001410107292 */ /* 0x000fc4000f8ec03f */
[----:B------:R-:W-:Y:S02]  /*19960*/  @UP0 UIMAD UR21, UR25, UR19, UR18 ;  /* 0x00000013191502a4 */ /* 0x000fe4000f8e0212 */
[----:B------:R-:W-:-:S03]  /*19970*/  UIMAD UR4, UR5, UR23, UR17 ;  /* 0x00000017050472a4 */ /* 0x000fc6000f8e0211 */
[----:B------:R-:W-:Y:S01]  /*19980*/  ULDC UR5, c[0x0][0x610] ;  /* 0x0001840000057ab9 */ /* 0x000fe20000000800 */
[----:B------:R-:W-:Y:S02]  /*19990*/  UIMAD UR4, UR4, UR7, UR16 ;  /* 0x00000007040472a4 */ /* 0x000fe4000f8e0210 */
[----:B------:R-:W-:-:S04]  /*199a0*/  UIMAD UR41, UR41, UR5, UR21 ;  /* 0x00000005292972a4 */ /* 0x000fc8000f8e0215 */
[----:B------:R-:W-:Y:S02]  /*199b0*/  USEL UR42, UR4, UR41, !UP0 ;  /* 0x00000029042a7287 */ /* 0x000fe4000c000000 */
[----:B------:R-:W-:-:S12]  /*199c0*/  USEL UR41, UR41, UR4, !UP0 ;  /* 0x0000000429297287 */ /* 0x000fd8000c000000 */
.L_x_543:
[----:B------:R-:W-:-:S13]  /*199d0*/  LOP3.LUT P0, RZ, R0, 0xff, RZ, 0xc0, !PT ;  /* 0x000000ff00ff7812 */ /* 0x000fda000780c0ff */
[----:B------:R-:W-:Y:S05]  /*199e0*/  @P0 BRA `(.L_x_546) ;  /* 0xfffffe7800700947 */ /* 0x000fea000383ffff */
[----:B------:R-:W-:Y:S05]  /*199f0*/  EXIT ;  /* 0x000000000000794d */ /* 0x000fea0003800000 */
.L_x_7:
[----:B------:R-:W2:Y:S01]  /*19a00*/  LDL R5, [R1+0x204] ;  /* 0x0002040001057983 */ /* 0x000ea20000100800 */
[----:B------:R-:W-:-:S03]  /*19a10*/  ULDC.64 UR4, c[0x0][0x650] ;  /* 0x0001940000047ab9 */ /* 0x000fc60000000a00 */
[----:B------:R-:W3:Y:S01]  /*19a20*/  LDL R4, [R1+0x200] ;  /* 0x0002000001047983 */ /* 0x000ee20000100800 */
[----:B------:R-:W-:Y:S01]  /*19a30*/  PRMT R0, RZ, 0x7610, R0 ;  /* 0x00007610ff007816 */ /* 0x000fe20000000000 */
[----:B------:R-:W-:Y:S01]  /*19a40*/  IMAD.MOV.U32 R2, RZ, RZ, -0x1 ;  /* 0xffffffffff027424 */ /* 0x000fe200078e00ff */
[----:B------:R-:W-:Y:S01]  /*19a50*/  MOV R3, 0xffffffff ;  /* 0xffffffff00037802 */ /* 0x000fe20000000f00 */
[----:B------:R-:W-:Y:S01]  /*19a60*/  IMAD.MOV.U32 R9, RZ, RZ, -0x1 ;  /* 0xffffffffff097424 */ /* 0x000fe200078e00ff */
[----:B--2---:R-:W-:-:S04]  /*19a70*/  ISETP.GE.U32.AND P0, PT, R5, UR4, PT ;  /* 0x0000000405007c0c */ /* 0x004fc8000bf06070 */
[----:B---3--:R-:W-:-:S13]  /*19a80*/  ISETP.GE.U32.AND.EX P0, PT, R4, UR5, PT, P0 ;  /* 0x0000000504007c0c */ /* 0x008fda000bf06100 */
        /* <DEDUP_REMOVED lines=21> */
.L_x_548:
[----:B------:R-:W-:Y:S01]  /*19be0*/  USHF.R.U64 UR4, UR14, UR19, UR15 ;  /* 0x000000130e047299 */ /* 0x000fe2000800120f */
[----:B------:R-:W-:Y:S01]  /*19bf0*/  R2UR UR7, R4 ;  /* 0x00000000040772ca */ /* 0x000fe200000e0000 */
[----:B------:R-:W-:Y:S02]  /*19c00*/  USHF.R.U32.HI UR5, URZ, UR19, UR15 ;  /* 0x000000133f057299 */ /* 0x000fe4000801160f */
[----:B------:R-:W-:Y:S01]  /*19c10*/  UIADD3 UR13, UP0, URZ, -UR4, URZ ;  /* 0x800000043f0d7290 */ /* 0x000fe2000ff1e03f */
[----:B------:R-:W-:Y:S01]  /*19c20*/  ULDC.64 UR14, c[0x0][0x620] ;  /* 0x00018800000e7ab9 */ /* 0x000fe20000000a00 */
[----:B------:R-:W-:Y:S02]  /*19c30*/  UMOV UR6, UR20 ;  /* 0x0000001400067c82 */ /* 0x000fe40008000000 */
[----:B------:R-:W-:Y:S02]  /*19c40*/  UIADD3.X UR5, URZ, ~UR5, URZ, UP0, !UPT ;  /* 0x800000053f057290 */ /* 0x000fe400087fe43f */
[----:B------:R-:W-:-:S02]  /*19c50*/  UISETP.NE.AND UP1, UPT, UR45, URZ, UPT ;  /* 0x0000003f2d00728c */ /* 0x000fc4000bf25270 */
[----:B------:R-:W-:Y:S02]  /*19c60*/  UIMAD UR5, UR5, UR14, URZ ;  /* 0x0000000e050572a4 */ /* 0x000fe4000f8e023f */
[----:B------:R-:W-:Y:S02]  /*19c70*/  UIMAD.WIDE.U32 UR6, UR13, UR14, UR6 ;  /* 0x0000000e0d0672a5 */ /* 0x000fe4000f8e0006 */
[----:B------:R-:W-:Y:S01]  /*19c80*/  UIMAD UR5, UR13, UR15, UR5 ;  /* 0x0000000f0d0572a4 */ /* 0x000fe2000f8e0205 */
[----:B------:R-:W-:Y:S02]  /*19c90*/  ULDC UR14, c[0x0][0x608] ;  /* 0x00018200000e7ab9 */ /* 0x000fe40000000800 */
[----:B------:R-:W-:Y:S01]  /*19ca0*/  ULDC UR13, c[0x0][0x618] ;  /* 0x00018600000d7ab9 */ /* 0x000fe20000000800 */
[----:B------:R-:W-:Y:S01]  /*19cb0*/  UIADD3 UR5, UR7, UR5, URZ ;  /* 0x0000000507057290 */ /* 0x000fe2000fffe03f */
[----:B------:R-:W-:Y:S01]  /*19cc0*/  ULDC UR22, c[0x0][0x658] ;  /* 0x0001960000167ab9 */ /* 0x000fe20000000800 */
[----:B------:R-:W-:-:S02]  /*19cd0*/  @UP1 UIMAD UR8, UR11, UR12, UR10 ;  /* 0x0000000c0b0812a4 */ /* 0x000fc4000f8e020a */
[----:B------:R-:W-:Y:S02]  /*19ce0*/  USHF.R.U64 UR17, UR6, UR13, UR5 ;  /* 0x0000000d06117299 */ /* 0x000fe40008001205 */
[----:B------:R-:W-:Y:S01]  /*19cf0*/  USHF.R.U32.HI UR5, URZ, UR13, UR5 ;  /* 0x0000000d3f057299 */ /* 0x000fe20008011605 */
[----:B------:R-:W-:Y:S01]  /*19d00*/  ULDC.64 UR6, c[0x0][0x640] ;  /* 0x0001900000067ab9 */ /* 0x000fe20000000a00 */
[----:B------:R-:W-:Y:S01]  /*19d10*/  UMOV UR10, 0xffffffff ;  /* 0xffffffff000a7882 */ /* 0x000fe20000000000 */
[----:B------:R-:W-:Y:S01]  /*19d20*/  ISETP.NE.U32.AND P0, PT, RZ, UR6, PT ;  /* 0x00000006ff007c0c */ /* 0x000fe2000bf05070 */
[----:B------:R-:W-:Y:S02]  /*19d30*/  USHF.R.U64 UR18, UR17, UR14, UR5 ;  /* 0x0000000e11127299 */ /* 0x000fe40008001205 */
[----:B------:R-:W-:Y:S01]  /*19d40*/  USHF.R.U32.HI UR5, URZ, UR14, UR5 ;  /* 0x0000000e3f057299 */ /* 0x000fe20008011605 */
[----:B------:R-:W-:Y:S01]  /*19d50*/  ISETP.NE.AND.EX P0, PT, RZ, UR7, PT, P0 ;  /* 0x00000007ff007c0c */ /* 0x000fe2000bf05300 */
[----:B------:R-:W-:-:S02]  /*19d60*/  USHF.L.U32 UR11, UR10, UR22, URZ ;  /* 0x000000160a0b7299 */ /* 0x000fc4000800063f */
[----:B------:R-:W-:Y:S01]  /*19d70*/  USHF.R.U64 UR19, UR18, UR22, UR5 ;  /* 0x0000001612137299 */ /* 0x000fe20008001205 */
[----:B------:R-:W-:Y:S01]  /*19d80*/  ULDC UR20, c[0x0][0x600] ;  /* 0x0001800000147ab9 */ /* 0x000fe20000000800 */
[----:B------:R-:W-:Y:S02]  /*19d90*/  USHF.R.U32.HI UR10, URZ, UR22, UR5 ;  /* 0x000000163f0a7299 */ /* 0x000fe40008011605 */
[----:B------:R-:W-:Y:S02]  /*19da0*/  UIADD3 UR21, UR20, -0x1, URZ ;  /* 0xffffffff14157890 */ /* 0x000fe4000fffe03f */
[----:B------:R-:W-:Y:S01]  /*19db0*/  ULOP3.LUT UR26, URZ, UR11, URZ, 0x33, !UPT ;  /* 0x0000000b3f1a7292 */ /* 0x000fe2000f8e333f */
        /* <DEDUP_REMOVED lines=17> */
.L_x_549:
[----:B------:R-:W-:Y:S01]  /*19ed0*/  USHF.R.U64 UR6, UR5, UR23, UR10 ;  /* 0x0000001705067299 */ /* 0x000fe2000800120a */
[----:B------:R-:W-:Y:S01]  /*19ee0*/  IMAD.MOV.U32 R0, RZ, RZ, 0x1 ;  /* 0x00000001ff007424 */ /* 0x000fe200078e00ff */
[----:B------:R-:W-:Y:S01]  /*19ef0*/  USHF.L.U32 UR25, UR25, UR22, URZ ;  /* 0x0000001619197299 */ /* 0x000fe2000800063f */
[----:B------:R-:W-:Y:S01]  /*19f00*/  IMAD.U32 R9, RZ, RZ, UR4 ;  /* 0x00000004ff097e24 */ /* 0x000fe2000f8e00ff */
[----:B------:R-:W-:Y:S02]  /*19f10*/  ULOP3.LUT UR5, UR18, UR26, URZ, 0xc0, !UPT ;  /* 0x0000001a12057292 */ /* 0x000fe4000f8ec03f */
[----:B------:R-:W-:Y:S02]  /*19f20*/  UIADD3 UR7, -UR6, URZ, URZ ;  /* 0x0000003f06077290 */ /* 0x000fe4000fffe13f */
[----:B------:R-:W-:Y:S02]  /*19f30*/  UIMAD UR6, UR25, UR6, UR5 ;  /* 0x00000006190672a4 */ /* 0x000fe4000f8e0205 */
[----:B------:R-:W-:-:S02]  /*19f40*/  ULOP3.LUT UR17, UR17, UR21, URZ, 0xc0, !UPT ;  /* 0x0000001511117292 */ /* 0x000fc4000f8ec03f */
[----:B------:R-:W-:Y:S02]  /*19f50*/  UIMAD UR5, UR7, UR24, UR19 ;  /* 0x00000018070572a4 */ /* 0x000fe4000f8e0213 */
[----:B------:R-:W-:Y:S01]  /*19f60*/  UISETP.NE.AND UP0, UPT, UR45, URZ, UPT ;  /* 0x0000003f2d00728c */ /* 0x000fe2000bf05270 */
[----:B------:R-:W-:Y:S01]  /*19f70*/  ULDC UR7, c[0x0][0x610] ;  /* 0x0001840000077ab9 */ /* 0x000fe20000000800 */
[----:B------:R-:W-:Y:S02]  /*19f80*/  UIMAD UR5, UR5, UR20, UR17 ;  /* 0x00000014050572a4 */ /* 0x000fe4000f8e0211 */
[----:B------:R-:W-:-:S04]  /*19f90*/  UIMAD UR8, UR6, UR7, UR8 ;  /* 0x00000007060872a4 */ /* 0x000fc8000f8e0208 */
[----:B------:R-:W-:Y:S02]  /*19fa0*/  USEL UR6, UR5, UR8, !UP0 ;  /* 0x0000000805067287 */ /* 0x000fe4000c000000 */
[----:B------:R-:W-:-:S04]  /*19fb0*/  USEL UR8, UR8, UR5, !UP0 ;  /* 0x0000000508087287 */ /* 0x000fc8000c000000 */
[----:B------:R-:W-:Y:S02]  /*19fc0*/  IMAD.U32 R3, RZ, RZ, UR6 ;  /* 0x00000006ff037e24 */ /* 0x000fe4000f8e00ff */
[----:B------:R-:W-:-:S07]  /*19fd0*/  IMAD.U32 R2, RZ, RZ, UR8 ;  /* 0x00000008ff027e24 */ /* 0x000fce000f8e00ff */
.L_x_547:
[----:B------:R-:W-:-:S08]  /*19fe0*/  NOP ;  /* 0x0000000000007918 */ /* 0x000fd00000000000 */
[----:B0-----:R-:W0:-:S00]  /*19ff0*/  USETMAXREG.DEALLOC.CTAPOOL 0x18 ;  /* 0x00000018000079c8 */ /* 0x001e0000080e0500 */
[----:B------:R-:W-:-:S13]  /*1a000*/  ISETP.NE.AND P0, PT, RZ, UR9, PT ;  /* 0x00000009ff007c0c */ /* 0x000fda000bf05270 */
[----:B------:R-:W-:Y:S05]  /*1a010*/  @P0 EXIT ;  /* 0x000000000000094d */ /* 0x000fea0003800000 */
[----:B0-----:R-:W-:Y:S01]  /*1a020*/  LOP3.LUT P0, RZ, R0, 0xff, RZ, 0xc0, !PT ;  /* 0x000000ff00ff7812 */ /* 0x001fe2000780c0ff */
[----:B------:R-:W-:Y:S02]  /*1a030*/  IMAD.MOV.U32 R0, RZ, RZ, 0x1 ;  /* 0x00000001ff007424 */ /* 0x000fe400078e00ff */
[----:B------:R-:W-:-:S10]  /*1a040*/  IMAD.MOV.U32 R6, RZ, RZ, RZ ;  /* 0x000000ffff067224 */ /* 0x000fd400078e00ff */
[----:B------:R-:W-:Y:S05]  /*1a050*/  @!P0 BRA `(.L_x_550) ;  /* 0x0000000c00c88947 */ /* 0x000fea0003800000 */
[----:B------:R-:W0:Y:S01]  /*1a060*/  S2UR UR8, SR_CgaCtaId ;  /* 0x00000000000879c3 */ /* 0x000e220000008800 */
[----:B------:R-:W-:Y:S01]  /*1a070*/  ULDC UR4, c[0x0][0x28c] ;  /* 0x0000a30000047ab9 */ /* 0x000fe20000000800 */
[----:B------:R-:W-:Y:S01]  /*1a080*/  ULDC UR7, c[0x0][0x658] ;  /* 0x0001960000077ab9 */ /* 0x000fe20000000800 */
[----:B------:R-:W-:Y:S01]  /*1a090*/  UMOV UR11, 0xffffffff ;  /* 0xffffffff000b7882 */ /* 0x000fe20000000000 */
[----:B------:R-:W-:Y:S01]  /*1a0a0*/  UIADD3 UR17, UR4, 0x1f, URZ ;  /* 0x0000001f04117890 */ /* 0x000fe2000fffe03f */
[----:B------:R-:W-:Y:S01]  /*1a0b0*/  BSSY B0, `(.L_x_550) ;  /* 0x00000ec000007945 */ /* 0x000fe20003800000 */
[----:B------:R-:W-:Y:S01]  /*1a0c0*/  ULDC UR5, c[0x0][0x600] ;  /* 0x0001800000057ab9 */ /* 0x000fe20000000800 */
[----:B------:R-:W-:Y:S01]  /*1a0d0*/  USHF.L.U32 UR11, UR11, UR7, URZ ;  /* 0x000000070b0b7299 */ /* 0x000fe2000800063f */
[----:B------:R-:W-:Y:S01]  /*1a0e0*/  IMAD.MOV.U32 R8, RZ, RZ, 0x1 ;  /* 0x00000001ff087424 */ /* 0x000fe200078e00ff */
[----:B------:R-:W-:Y:S01]  /*1a0f0*/  UMOV UR19, 0x1 ;  /* 0x0000000100137882 */ /* 0x000fe20000000000 */
[----:B------:R-:W-:Y:S01]  /*1a100*/  UIADD3 UR4, UR5, -0x1, URZ ;  /* 0xffffffff05047890 */ /* 0x000fe2000fffe03f */
[----:B------:R-:W-:Y:S01]  /*1a110*/  IMAD.MOV.U32 R0, RZ, RZ, 0x1 ;  /* 0x00000001ff007424 */ /* 0x000fe200078e00ff */
[----:B------:R-:W-:Y:S01]  /*1a120*/  ULDC UR9, c[0x0][0xc] ;  /* 0x0000030000097ab9 */ /* 0x000fe20000000800 */
[----:B------:R-:W-:Y:S01]  /*1a130*/  USHF.L.U32 UR5, UR19, UR7, URZ ;  /* 0x0000000713057299 */ /* 0x000fe2000800063f */
[----:B------:R-:W-:Y:S01]  /*1a140*/  IMAD.MOV.U32 R6, RZ, RZ, RZ ;  /* 0x000000ffff067224 */ /* 0x000fe200078e00ff */
[----:B------:R-:W-:Y:S01]  /*1a150*/  USHF.R.S32.HI UR18, URZ, 0x1f, UR17 ;  /* 0x0000001f3f127899 */ /* 0x000fe20008011411 */
[----:B------:R-:W-:Y:S01]  /*1a160*/  ULDC UR14, c[0x0][0x10] ;  /* 0x00000400000e7ab9 */ /* 0x000fe20000000800 */
[----:B------:R-:W-:-:S02]  /*1a170*/  ULOP3.LUT UR7, URZ, UR11, URZ, 0x33, !UPT ;  /* 0x0000000b3f077292 */ /* 0x000fc4000f8e333f */
[----:B------:R-:W-:Y:S01]  /*1a180*/  ULEA.HI UR17, UR18, UR17, URZ, 0x5 ;  /* 0x0000001112117291 */ /* 0x000fe2000f8f283f */
[----:B------:R-:W-:Y:S01]  /*1a190*/  ULDC UR16, c[0x0][0x14] ;  /* 0x0000050000107ab9 */ /* 0x000fe20000000800 */
[----:B------:R-:W-:Y:S01]  /*1a1a0*/  UMOV UR20, 0x1111 ;  /* 0x0000111100147882 */ /* 0x000fe20000000000 */
[----:B0-----:R-:W-:Y:S02]  /*1a1b0*/  USHF.R.U32.HI UR28, URZ, 0x2, UR8 ;  /* 0x000000023f1c7899 */ /* 0x001fe40008011608 */
[----:B------:R-:W-:Y:S02]  /*1a1c0*/  ULOP3.LUT UR10, UR8, 0x3, URZ, 0xc0, !UPT ;  /* 0x00000003080a7892 */ /* 0x000fe4000f8ec03f */
[----:B------:R-:W-:Y:S02]  /*1a1d0*/  USHF.L.U32 UR6, UR8, 0x6, URZ ;  /* 0x0000000608067899 */ /* 0x000fe4000800063f */
[----:B------:R-:W-:Y:S02]  /*1a1e0*/  USHF.L.U32 UR27, UR8, 0xb, URZ ;  /* 0x0000000b081b7899 */ /* 0x000fe4000800063f */
[----:B------:R-:W-:-:S02]  /*1a1f0*/  ULOP3.LUT UR8, UR8, 0xfffffffc, URZ, 0xc0, !UPT ;  /* 0xfffffffc08087892 */ /* 0x000fc4000f8ec03f */
[----:B------:R-:W-:Y:S02]  /*1a200*/  UISETP.GT.U32.AND UP0, UPT, UR10, 0xffff, UPT ;  /* 0x0000ffff0a00788c */ /* 0x000fe4000bf04070 */
[----:B------:R-:W-:Y:S02]  /*1a210*/  ULOP3.LUT UR12, UR8, 0x1, URZ, 0xfc, !UPT ;  /* 0x00000001080c7892 */ /* 0x000fe4000f8efc3f */
[----:B------:R-:W-:Y:S02]  /*1a220*/  ULOP3.LUT UR13, UR8, 0x2, URZ, 0xfc, !UPT ;  /* 0x00000002080d7892 */ /* 0x000fe4000f8efc3f */
[----:B------:R-:W-:Y:S02]  /*1a230*/  USHF.L.U32 UR11, UR19, UR8, URZ ;  /* 0x00000008130b7299 */ /* 0x000fe4000800063f */
[----:B------:R-:W-:Y:S02]  /*1a240*/  ULOP3.LUT UR15, UR8, 0x3, URZ, 0xfc, !UPT ;  /* 0x00000003080f7892 */ /* 0x000fe4000f8efc3f */
[----:B------:R-:W-:-:S02]  /*1a250*/  UIMAD.WIDE.U32 UR8, UR9, UR14, URZ ;  /* 0x0000000e090872a5 */ /* 0x000fc4000f8e003f */
[----:B------:R-:W-:Y:S02]  /*1a260*/  USHF.L.U32 UR12, UR19, UR12, URZ ;  /* 0x0000000c130c7299 */ /* 0x000fe4000800063f */
[----:B------:R-:W-:Y:S02]  /*1a270*/  USHF.L.U32 UR14, UR19, UR13, URZ ;  /* 0x0000000d130e7299 */ /* 0x000fe4000800063f */
[----:B------:R-:W-:Y:S02]  /*1a280*/  USEL UR10, UR10, 0xffff, !UP0 ;  /* 0x0000ffff0a0a7887 */ /* 0x000fe4000c000000 */
[----:B------:R-:W-:Y:S02]  /*1a290*/  USHF.L.U32 UR15, UR19, UR15, URZ ;  /* 0x0000000f130f7299 */ /* 0x000fe4000800063f */
[----:B------:R-:W-:Y:S02]  /*1a2a0*/  UIMAD.WIDE.U32 UR22, UR8, UR16, URZ ;  /* 0x00000010081672a5 */ /* 0x000fe4000f8e003f */
[----:B------:R-:W-:-:S02]  /*1a2b0*/  UIMAD UR18, UR9, UR16, URZ ;  /* 0x00000010091272a4 */ /* 0x000fc4000f8e023f */
[----:B------:R-:W-:Y:S02]  /*1a2c0*/  USHF.R.S32.HI UR13, URZ, 0x5, UR17 ;  /* 0x000000053f0d7899 */ /* 0x000fe40008011411 */
[----:B------:R-:W-:Y:S02]  /*1a2d0*/  ULOP3.LUT UR11, UR14, UR11, UR12, 0xfe, !UPT ;  /* 0x0000000b0e0b7292 */ /* 0x000fe4000f8efe0c */
[----:B------:R-:W-:Y:S02]  /*1a2e0*/  ULOP3.LUT UR10, UR10, 0xffff, URZ, 0xc0, !UPT ;  /* 0x0000ffff0a0a7892 */ /* 0x000fe4000f8ec03f */
[----:B------:R-:W-:Y:S02]  /*1a2f0*/  ULOP3.LUT UR26, UR40, 0x2, URZ, 0xfc, !UPT ;  /* 0x00000002281a7892 */ /* 0x000fe4000f8efc3f */
[----:B------:R-:W-:Y:S02]  /*1a300*/  ULOP3.LUT UR6, UR6, 0xc0, URZ, 0xc0, !UPT ;  /* 0x000000c006067892 */ /* 0x000fe4000f8ec03f */
[----:B------:R-:W-:-:S02]  /*1a310*/  UIADD3 UR18, UR23, UR18, URZ ;  /* 0x0000001217127290 */ /* 0x000fc4000fffe03f */
[----:B------:R-:W-:Y:S02]  /*1a320*/  ULOP3.LUT UR19, UR11, UR15, URZ, 0xfc, !UPT ;  /* 0x0000000f0b137292 */ /* 0x000fe4000f8efc3f */
[----:B------:R-:W-:Y:S02]  /*1a330*/  USHF.L.U32 UR20, UR20, UR10, URZ ;  /* 0x0000000a14147299 */ /* 0x000fe4000800063f */
[----:B------:R-:W-:Y:S01]  /*1a340*/  UIADD3 UR35, UR13, 0x1, URZ ;  /* 0x000000010d237890 */ /* 0x000fe2000fffe03f */
[----:B------:R-:W-:-:S11]  /*1a350*/  ULDC.64 UR30, c[0x0][0x198] ;  /* 0x00006600001e7ab9 */ /* 0x000fd60000000a00 */
.L_x_561:
[----:B------:R-:W-:-:S03]  /*1a360*/  UMOV UR8, 0xffffffff ;  /* 0xffffffff00087882 */ /* 0x000fc60000000000 */
[----:B------:R-:W-:Y:S05]  /*1a370*/  BRA.DIV UR8, `(.L_x_551) ;  /* 0x0000000e08c87947 */ /* 0x000fea000b800000 */
[----:B------:R-:W-:-:S13]  /*1a380*/  ELECT P6, URZ, PT ;  /* 0x00000000003f782f */ /* 0x000fda00038c0000 */
.L_x_571:
[----:B------:R-:W0:Y:S01]  /*1a390*/  LDC R4, c[0x0][0x28c] ;  /* 0x0000a300ff047b82 */ /* 0x000e220000000800 */
[----:B------:R-:W-:Y:S01]  /*1a3a0*/  BSSY B1, `(.L_x_552) ;  /* 0x000003f000017945 */ /* 0x000fe20003800000 */
[----:B0-----:R-:W-:-:S13]  /*1a3b0*/  ISETP.LT.OR P6, PT, R4, 0x1, !P6 ;  /* 0x000000010400780c */ /* 0x001fda00077c1670 */
[----:B------:R-:W-:Y:S05]  /*1a3c0*/  @P6 BRA `(.L_x_553) ;  /* 0x0000000000f06947 */ /* 0x000fea0003800000 */
[----:B------:R-:W-:Y:S01]  /*1a3d0*/  LEA R4, R2, UR28, 0x2 ;  /* 0x0000001c02047c11 */ /* 0x000fe2000f8e10ff */
[----:B------:R-:W-:Y:S01]  /*1a3e0*/  IMAD.MOV.U32 R12, RZ, RZ, RZ ;  /* 0x000000ffff0c7224 */ /* 0x000fe200078e00ff */
[----:B------:R-:W-:Y:S01]  /*1a3f0*/  LEA R2, R3, UR6, 0x8 ;  /* 0x0000000603027c11 */ /* 0x000fe2000f8e40ff */
[----:B------:R-:W-:Y:S01]  /*1a400*/  IMAD.MOV.U32 R3, RZ, RZ, R0 ;  /* 0x000000ffff037224 */ /* 0x000fe200078e0000 */
[----:B------:R-:W-:Y:S01]  /*1a410*/  MOV R14, UR35 ;  /* 0x00000023000e7c02 */ /* 0x000fe20008000f00 */
[----:B------:R-:W-:Y:S02]  /*1a420*/  IMAD.SHL.U32 R11, R4, 0x40, RZ ;  /* 0x00000040040b7824 */ /* 0x000fe400078e00ff */
[----:B------:R-:W-:-:S07]  /*1a430*/  IMAD.MOV.U32 R4, RZ, RZ, R6 ;  /* 0x000000ffff047224 */ /* 0x000fce00078e0006 */
.L_x_556:
[----:B------:R-:W0:Y:S01]  /*1a440*/  S2R R10, SR_CgaCtaId ;  /* 0x00000000000a7919 */ /* 0x000e220000008800 */
[----:B------:R-:W-:Y:S01]  /*1a450*/  MOV R5, 0x400 ;  /* 0x0000040000057802 */ /* 0x000fe20000000f00 */
[----:B------:R-:W1:Y:S03]  /*1a460*/  S2R R7, SR_TID.X ;  /* 0x0000000000077919 */ /* 0x000e660000002100 */
[----:B0-----:R-:W-:Y:S02]  /*1a470*/  LEA R13, R10, R5, 0x18 ;  /* 0x000000050a0d7211 */ /* 0x001fe400078ec0ff */
[----:B------:R-:W-:Y:S02]  /*1a480*/  SHF.L.U32 R5, R3, 0x1f, RZ ;  /* 0x0000001f03057819 */ /* 0x000fe400000006ff */
[----:B-1----:R-:W-:Y:S01]  /*1a490*/  LOP3.LUT P1, RZ, R7, 0x7f, RZ, 0xc0, !PT ;  /* 0x0000007f07ff7812 */ /* 0x002fe2000782c0ff */
[----:B------:R-:W-:-:S04]  /*1a4a0*/  IMAD R10, R4, 0x8, R13 ;  /* 0x00000008040a7824 */ /* 0x000fc800078e020d */
[----:B------:R-:W0:Y:S08]  /*1a4b0*/  SYNCS.PHASECHK.TRANS64.TRYWAIT P0, [R10+URZ+0x18], R5 ;  /* 0x000018050a0075a7 */ /* 0x000e30000800017f */
[----:B------:R-:W1:Y:S01]  /*1a4c0*/  @!P1 LDC R7, c[0x0][0x500] ;  /* 0x00014000ff079b82 */ /* 0x000e620000000800 */
[----:B0-----:R-:W-:Y:S05]  /*1a4d0*/  @!P0 BRA `(.L_x_554) ;  /* 0x0000000c00908947 */ /* 0x001fea0003800000 */
.L_x_572:
[----:B------:R-:W-:Y:S01]  /*1a4e0*/  UPRMT UR8, UR26, 0x9910, URZ ;  /* 0x000099101a087896 */ /* 0x000fe2000800003f */
[----:B-1----:R1:W-:Y:S03]  /*1a4f0*/  @!P1 SYNCS.ARRIVE.TRANS64 RZ, [R10+URZ], R7 ;  /* 0x000000070aff99a7 */ /* 0x0023e6000800003f */
[----:B------:R-:W-:-:S06]  /*1a500*/  UISETP.NE.AND UP0, UPT, UR8, 0x2, UPT ;  /* 0x000000020800788c */ /* 0x000fcc000bf05270 */
[----:B------:R-:W-:-:S13]  /*1a510*/  PLOP3.LUT P0, PT, PT, PT, UP0, 0x80, 0x0 ;  /* 0x000000000000781c */ /* 0x000fda0003f0f008 */
[----:B-1----:R-:W-:Y:S05]  /*1a520*/  @P0 BRA `(.L_x_555) ;  /* 0x0000000000040947 */ /* 0x002fea0003800000 */
[----:B------:R-:W-:Y:S01]  /*1a530*/  BPT.TRAP 0x1 ;  /* 0x000000040000795c */ /* 0x000fe20000300000 */
.L_x_555:
[----:B------:R-:W-:Y:S01]  /*1a540*/  R2UR UR8, R4 ;  /* 0x00000000040872ca */ /* 0x000fe200000e0000 */
[----:B------:R-:W-:Y:S01]  /*1a550*/  VIADD R14, R14, 0xffffffff ;  /* 0xffffffff0e0e7836 */ /* 0x000fe20000000000 */
[----:B------:R-:W-:Y:S01]  /*1a560*/  R2UR UR15, R13 ;  /* 0x000000000d0f72ca */ /* 0x000fe200000e0000 */
[----:B------:R-:W-:Y:S01]  /*1a570*/  UIADD3 UR14, UP0, UR30, 0xf0, URZ ;  /* 0x000000f01e0e7890 */ /* 0x000fe2000ff1e03f */
[----:B------:R-:W-:Y:S01]  /*1a580*/  R2UR UR29, R11 ;  /* 0x000000000b1d72ca */ /* 0x000fe200000e0000 */
[----:B------:R-:W-:Y:S01]  /*1a590*/  UIADD3 UR32, UP1, UR30, 0x1f0, URZ ;  /* 0x000001f01e207890 */ /* 0x000fe2000ff3e03f */
[----:B------:R-:W-:Y:S01]  /*1a5a0*/  R2UR UR9, R10 ;  /* 0x000000000a0972ca */ /* 0x000fe200000e0000 */
[----:B------:R-:W-:Y:S01]  /*1a5b0*/  UPRMT UR21, URZ, 0x5410, UR20 ;  /* 0x000054103f157896 */ /* 0x000fe20008000014 */
[----:B------:R-:W-:Y:S01]  /*1a5c0*/  R2UR UR10, R12 ;  /* 0x000000000c0a72ca */ /* 0x000fe200000e0000 */
[----:B------:R-:W-:Y:S01]  /*1a5d0*/  VIADD R4, R4, 0x1 ;  /* 0x0000000104047836 */ /* 0x000fe20000000000 */
[----:B------:R-:W-:Y:S01]  /*1a5e0*/  R2UR UR12, R9 ;  /* 0x00000000090c72ca */ /* 0x000fe200000e0000 */
[----:B------:R-:W-:Y:S01]  /*1a5f0*/  UPRMT UR36, URZ, 0x5410, UR19 ;  /* 0x000054103f247896 */ /* 0x000fe20008000013 */
[----:B------:R-:W-:Y:S01]  /*1a600*/  R2UR UR34, R2 ;  /* 0x00000000022272ca */ /* 0x000fe200000e0000 */
[----:B------:R-:W-:Y:S01]  /*1a610*/  USHF.L.U32 UR8, UR8, 0xd, URZ ;  /* 0x0000000d08087899 */ /* 0x000fe2000800063f */
[----:B------:R-:W-:Y:S01]  /*1a620*/  ISETP.GT.AND P1, PT, R14, 0x1, PT ;  /* 0x000000010e00780c */ /* 0x000fe20003f24270 */
[----:B------:R-:W-:Y:S01]  /*1a630*/  UIADD3.X UR33, URZ, UR31, URZ, UP1, !UPT ;  /* 0x0000001f3f217290 */ /* 0x000fe20008ffe43f */
[----:B------:R-:W-:Y:S01]  /*1a640*/  ISETP.NE.AND P0, PT, R4, 0x3, PT ;  /* 0x000000030400780c */ /* 0x000fe20003f05270 */
[----:B------:R-:W-:Y:S01]  /*1a650*/  ULEA UR11, UR28, UR8, 0xb ;  /* 0x000000081c0b7291 */ /* 0x000fe2000f8e583f */
[----:B------:R-:W-:Y:S01]  /*1a660*/  VIADD R12, R12, 0x20 ;  /* 0x000000200c0c7836 */ /* 0x000fe20000000000 */
[----:B------:R-:W-:Y:S01]  /*1a670*/  ULOP3.LUT UR8, UR8, 0x1800, UR27, 0xf8, !UPT ;  /* 0x0000180008087892 */ /* 0x000fe2000f8ef81b */
[----:B0-----:R-:W-:Y:S01]  /*1a680*/  SEL R10, RZ, 0x1, P0 ;  /* 0x00000001ff0a7807 */ /* 0x001fe20000000000 */
[----:B------:R-:W-:Y:S01]  /*1a690*/  ULEA UR11, UR11, UR15, 0x2 ;  /* 0x0000000f0b0b7291 */ /* 0x000fe2000f8e103f */
[----:B------:R-:W-:Y:S01]  /*1a6a0*/  SEL R4, R4, RZ, P0 ;  /* 0x000000ff04047207 */ /* 0x000fe20000000000 */
[----:B------:R-:W-:Y:S01]  /*1a6b0*/  ULEA UR8, UR8, UR15, 0x2 ;  /* 0x0000000f08087291 */ /* 0x000fe2000f8e103f */
[----:B------:R-:W-:Y:S01]  /*1a6c0*/  LOP3.LUT R3, R3, R10, RZ, 0x3c, !PT ;  /* 0x0000000a03037212 */ /* 0x000fe200078e3cff */
[----:B------:R-:W-:-:S02]  /*1a6d0*/  UIADD3 UR24, UR11, 0x100, URZ ;  /* 0x000001000b187890 */ /* 0x000fc4000fffe03f */
[----:B------:R-:W-:Y:S02]  /*1a6e0*/  UIADD3.X UR15, URZ, UR31, URZ, UP0, !UPT ;  /* 0x0000001f3f0f7290 */ /* 0x000fe400087fe43f */
[----:B------:R-:W-:Y:S01]  /*1a6f0*/  UIADD3 UR25, UR8, 0x18100, URZ ;  /* 0x0001810008197890 */ /* 0x000fe2000fffe03f */
[----:B------:R-:W-:Y:S01]  /*1a700*/  UMOV UR16, 0x0 ;  /* 0x0000000000107882 */ /* 0x000fe20000000000 */
[----:B------:R-:W-:Y:S01]  /*1a710*/  UMOV UR17, 0x10000000 ;  /* 0x1000000000117882 */ /* 0x000fe20000000000 */
[----:B------:R-:W-:Y:S01]  /*1a720*/  UMOV UR11, UR29 ;  /* 0x0000001d000b7c82 */ /* 0x000fe20008000000 */
[----:B------:R-:W-:-:S03]  /*1a730*/  UMOV UR8, UR24 ;  /* 0x0000001800087c82 */ /* 0x000fc60008000000 */
[----:B------:R0:W-:Y:S02]  /*1a740*/  UTMALDG.3D.MULTICAST [UR8], [UR14], UR21, desc[UR16] ;  /* 0x000010080e0073b4 */ /* 0x0001e40008011815 */
[----:B0-----:R-:W-:Y:S01]  /*1a750*/  UMOV UR8, UR25 ;  /* 0x0000001900087c82 */ /* 0x001fe20008000000 */
[----:B------:R-:W-:Y:S02]  /*1a760*/  UMOV UR11, UR34 ;  /* 0x00000022000b7c82 */ /* 0x000fe40008000000 */
[----:B------:R0:W-:Y:S02]  /*1a770*/  UTMALDG.3D.MULTICAST [UR8], [UR32], UR36, desc[UR16] ;  /* 0x00001008200073b4 */ /* 0x0001e40008011824 */
[----:B0-----:R-:W-:Y:S05]  /*1a780*/  @P1 BRA `(.L_x_556) ;  /* 0xfffffffc002c1947 */ /* 0x001fea000383ffff */
.L_x_553:
[----:B------:R-:W-:Y:S05]  /*1a790*/  BSYNC B1 ;  /* 0x0000000000017941 */ /* 0x000fea0003800000 */
.L_x_552:
[----:B------:R-:W2:Y:S01]  /*1a7a0*/  LDL.LU R15, [R1+0x200] ;  /* 0x00020000010f7983 */ /* 0x000ea20000300800 */
[----:B------:R-:W-:Y:S01]  /*1a7b0*/  LOP3.LUT P0, RZ, R8, 0xff, RZ, 0xc0, !PT ;  /* 0x000000ff08ff7812 */ /* 0x000fe2000780c0ff */
[----:B------:R-:W-:Y:S01]  /*1a7c0*/  VIADD R6, R6, UR13 ;  /* 0x0000000d06067c36 */ /* 0x000fe20008000000 */
[----:B------:R-:W-:Y:S01]  /*1a7d0*/  ULDC.64 UR8, c[0x0][0x650] ;  /* 0x0001940000087ab9 */ /* 0x000fe20000000a00 */
[----:B------:R-:W3:Y:S01]  /*1a7e0*/  LDL.LU R13, [R1+0x204] ;  /* 0x00020400010d7983 */ /* 0x000ee20000300800 */
[----:B------:R-:W-:Y:S01]  /*1a7f0*/  UISETP.GE.U32.AND UP0, UPT, UR13, 0x3, UPT ;  /* 0x000000030d00788c */ /* 0x000fe2000bf06070 */
[----:B------:R-:W-:Y:S01]  /*1a800*/  BSSY B1, `(.L_x_557) ;  /* 0x0000074000017945 */ /* 0x000fe20003800000 */
[----:B------:R-:W-:Y:S01]  /*1a810*/  IMAD.MOV.U32 R9, RZ, RZ, -0x1 ;  /* 0xffffffffff097424 */ /* 0x000fe200078e00ff */
[----:B------:R-:W-:Y:S02]  /*1a820*/  PRMT R4, RZ, 0x7610, R4 ;  /* 0x00007610ff047816 */ /* 0x000fe40000000004 */
[----:B------:R-:W-:-:S02]  /*1a830*/  PRMT R8, RZ, 0x7610, R8 ;  /* 0x00007610ff087816 */ /* 0x000fc40000000008 */
[----:B------:R-:W-:Y:S02]  /*1a840*/  PLOP3.LUT P1, PT, PT, PT, UP0, 0x80, 0x0 ;  /* 0x000000000000781c */ /* 0x000fe40003f2f008 */
[----:B------:R-:W0:Y:S01]  /*1a850*/  @P0 S2R R3, SR_CgaCtaId ;  /* 0x0000000000030919 */ /* 0x000e220000008800 */
[----:B------:R-:W-:-:S04]  /*1a860*/  @P0 MOV R2, 0x400 ;  /* 0x0000040000020802 */ /* 0x000fc80000000f00 */
[----:B0-----:R-:W-:-:S04]  /*1a870*/  @P0 LEA R2, R3, R2, 0x18 ;  /* 0x0000000203020211 */ /* 0x001fc800078ec0ff */
[----:B------:R0:W-:Y:S01]  /*1a880*/  @P0 SYNCS.ARRIVE.TRANS64.A1T0 RZ, [R2+URZ+0x48], RZ ;  /* 0x000048ff02ff09a7 */ /* 0x0001e2000810003f */
[----:B------:R-:W-:Y:S01]  /*1a890*/  ISETP.GT.U32.AND P0, PT, R6, 0x2, PT ;  /* 0x000000020600780c */ /* 0x000fe20003f04070 */
[----:B0-----:R-:W-:-:S05]  /*1a8a0*/  IMAD.U32 R2, RZ, RZ, UR13 ;  /* 0x0000000dff027e24 */ /* 0x001fca000f8e00ff */
[----:B------:R-:W-:Y:S01]  /*1a8b0*/  ISETP.LT.U32.AND P0, PT, R2, 0x3, P0 ;  /* 0x000000030200780c */ /* 0x000fe20000701070 */
[----:B------:R-:W-:-:S04]  /*1a8c0*/  IMAD.WIDE.U32 R2, R6, -0x55555555, RZ ;  /* 0xaaaaaaab06027825 */ /* 0x000fc800078e00ff */
[----:B------:R-:W-:Y:S01]  /*1a8d0*/  IMAD.MOV.U32 R2, RZ, RZ, -0x1 ;  /* 0xffffffffff027424 */ /* 0x000fe200078e00ff */
[----:B------:R-:W-:Y:S02]  /*1a8e0*/  SHF.R.U32.HI R5, RZ, 0x1, R3 ;  /* 0x00000001ff057819 */ /* 0x000fe40000011603 */
[----:B------:R-:W-:-:S03]  /*1a8f0*/  SEL R3, RZ, 0x1, !P0 ;  /* 0x00000001ff037807 */ /* 0x000fc60004000000 */
[----:B------:R-:W-:Y:S01]  /*1a900*/  IMAD R6, R5, -0x3, R6 ;  /* 0xfffffffd05067824 */ /* 0x000fe200078e0206 */
[----:B------:R-:W-:Y:S01]  /*1a910*/  LOP3.LUT R0, R0, R3, RZ, 0x3c, !PT ;  /* 0x0000000300007212 */ /* 0x000fe200078e3cff */
[----:B------:R-:W-:-:S03]  /*1a920*/  IMAD.MOV.U32 R3, RZ, RZ, -0x1 ;  /* 0xffffffffff037424 */ /* 0x000fc600078e00ff */
[----:B------:R-:W-:Y:S02]  /*1a930*/  @P1 LOP3.LUT R0, R0, 0x1, R5, 0x78, !PT ;  /* 0x0000000100001812 */ /* 0x000fe400078e7805 */
[----:B---3--:R-:W-:-:S04]  /*1a940*/  IADD3 R13, P0, R13, UR22, RZ ;  /* 0x000000160d0d7c10 */ /* 0x008fc8000ff1e0ff */
[----:B--2---:R-:W-:Y:S01]  /*1a950*/  IADD3.X R15, R15, UR18, RZ, P0, !PT ;  /* 0x000000120f0f7c10 */ /* 0x004fe200087fe4ff */
[----:B------:R0:W-:Y:S01]  /*1a960*/  STL [R1+0x204], R13 ;  /* 0x0002040d01007387 */ /* 0x0001e20000100800 */
[----:B------:R-:W-:-:S03]  /*1a970*/  ISETP.GE.U32.AND P0, PT, R13, UR8, PT ;  /* 0x000000080d007c0c */ /* 0x000fc6000bf06070 */
[----:B------:R0:W-:Y:S01]  /*1a980*/  STL [R1+0x200], R15 ;  /* 0x0002000f01007387 */ /* 0x0001e20000100800 */
[----:B------:R-:W-:-:S13]  /*1a990*/  ISETP.GE.U32.AND.EX P0, PT, R15, UR9, PT, P0 ;  /* 0x000000090f007c0c */ /* 0x000fda000bf06100 */
[----:B0-----:R-:W-:Y:S05]  /*1a9a0*/  @P0 BRA `(.L_x_558) ;  /* 0x0000000400640947 */ /* 0x001fea0003800000 */
[----:B------:R-:W0:Y:S01]  /*1a9b0*/  S2R R7, SR_CTAID.X ;  /* 0x0000000000077919 */ /* 0x000e220000002500 */
[----:B------:R-:W-:Y:S01]  /*1a9c0*/  ULDC UR8, c[0x0][0x150] ;  /* 0x0000540000087ab9 */ /* 0x000fe20000000800 */
[----:B------:R-:W1:Y:S01]  /*1a9d0*/  LDC R4, c[0x0][0x144] ;  /* 0x00005100ff047b82 */ /* 0x000e620000000800 */
[----:B------:R-:W-:Y:S01]  /*1a9e0*/  UISETP.NE.AND UP0, UPT, UR45, URZ, UPT ;  /* 0x0000003f2d00728c */ /* 0x000fe2000bf05270 */
[----:B------:R-:W2:Y:S01]  /*1a9f0*/  S2R R5, SR_CTAID.Y ;  /* 0x0000000000057919 */ /* 0x000ea20000002600 */
[----:B------:R-:W-:-:S04]  /*1aa00*/  ULDC UR11, c[0x0][0x630] ;  /* 0x00018c00000b7ab9 */ /* 0x000fc80000000800 */
[----:B------:R-:W-:Y:S01]  /*1aa10*/  PLOP3.LUT P0, PT, PT, PT, UP0, 0x80, 0x0 ;  /* 0x000000000000781c */ /* 0x000fe20003f0f008 */
[----:B------:R-:W3:Y:S01]  /*1aa20*/  LDC R10, c[0x0][0x148] ;  /* 0x00005200ff0a7b82 */ /* 0x000ee20000000800 */
[----:B0-----:R-:W-:Y:S02]  /*1aa30*/  I2FP.F32.U32 R2, R7 ;  /* 0x0000000700027245 */ /* 0x001fe40000201000 */
[----:B--2---:R-:W-:-:S03]  /*1aa40*/  I2FP.F32.U32 R3, R5 ;  /* 0x0000000500037245 */ /* 0x004fc60000201000 */
[----:B------:R-:W-:Y:S01]  /*1aa50*/  FMUL R2, R2, UR8 ;  /* 0x0000000802027c20 */ /* 0x000fe20008400000 */
[----:B------:R-:W-:Y:S02]  /*1aa60*/  ULDC UR8, c[0x0][0x154] ;  /* 0x0000550000087ab9 */ /* 0x000fe40000000800 */
[----:B------:R-:W-:Y:S01]  /*1aa70*/  FMUL R9, R3, UR8 ;  /* 0x0000000803097c20 */ /* 0x000fe20008400000 */
[----:B------:R-:W-:Y:S02]  /*1aa80*/  ULDC.64 UR8, c[0x0][0x628] ;  /* 0x00018a0000087ab9 */ /* 0x000fe40000000a00 */
[----:B------:R-:W0:Y:S08]  /*1aa90*/  F2I.U32.TRUNC.NTZ R2, R2 ;  /* 0x0000000200027305 */ /* 0x000e30000020f000 */
[----:B------:R-:W2:Y:S01]  /*1aaa0*/  F2I.U32.TRUNC.NTZ R9, R9 ;  /* 0x0000000900097305 */ /* 0x000ea2000020f000 */
[----:B0-----:R-:W-:-:S02]  /*1aab0*/  IMAD.MOV R3, RZ, RZ, -R2 ;  /* 0x000000ffff037224 */ /* 0x001fc400078e0a02 */
[----:B------:R-:W-:Y:S02]  /*1aac0*/  IMAD.MOV.U32 R2, RZ, RZ, R13 ;  /* 0x000000ffff027224 */ /* 0x000fe400078e000d */
[----:B-1----:R-:W-:Y:S01]  /*1aad0*/  IMAD R7, R4, R3, R7 ;  /* 0x0000000304077224 */ /* 0x002fe200078e0207 */
[----:B--2---:R-:W-:-:S05]  /*1aae0*/  IADD3 R3, -R9, RZ, RZ ;  /* 0x000000ff09037210 */ /* 0x004fca0007ffe1ff */
[----:B---3--:R-:W-:Y:S01]  /*1aaf0*/  @P0 IMAD R7, R10, R3, R5 ;  /* 0x000000030a070224 */ /* 0x008fe200078e0205 */
[----:B------:R-:W-:Y:S01]  /*1ab00*/  ISETP.NE.U32.AND P0, PT, RZ, UR8, PT ;  /* 0x00000008ff007c0c */ /* 0x000fe2000bf05070 */
[----:B------:R-:W-:-:S03]  /*1ab10*/  IMAD.MOV.U32 R3, RZ, RZ, R15 ;  /* 0x000000ffff037224 */ /* 0x000fc600078e000f */
[----:B------:R-:W-:-:S13]  /*1ab20*/  ISETP.NE.AND.EX P0, PT, RZ, UR9, PT, P0 ;  /* 0x00000009ff007c0c */ /* 0x000fda000bf05300 */
[----:B------:R-:W-:Y:S05]  /*1ab30*/  @!P0 BRA `(.L_x_559) ;  /* 0x0000000000288947 */ /* 0x000fea0003800000 */
[----:B------:R-:W-:Y:S02]  /*1ab40*/  ULDC UR10, c[0x0][0x634] ;  /* 0x00018d00000a7ab9 */ /* 0x000fe40000000800 */
[----:B------:R-:W-:-:S05]  /*1ab50*/  IADD3 R3, P0, R13, UR10, RZ ;  /* 0x0000000a0d037c10 */ /* 0x000fca000ff1e0ff */
[----:B------:R-:W-:-:S04]  /*1ab60*/  IMAD.X R9, RZ, RZ, R15, P0 ;  /* 0x000000ffff097224 */ /* 0x000fc800000e060f */
[----:B------:R-:W-:-:S04]  /*1ab70*/  IMAD.WIDE.U32 R4, R9, UR8, RZ ;  /* 0x0000000809047c25 */ /* 0x000fc8000f8e00ff */
[----:B------:R-:W-:-:S04]  /*1ab80*/  IMAD.WIDE.U32 R4, P0, R3, UR9, R4 ;  /* 0x0000000903047c25 */ /* 0x000fc8000f800004 */
[----:B------:R-:W-:-:S04]  /*1ab90*/  IMAD.WIDE.U32 R2, R3, UR8, RZ ;  /* 0x0000000803027c25 */ /* 0x000fc8000f8e00ff */
[----:B------:R-:W-:Y:S01]  /*1aba0*/  IMAD.MOV.U32 R2, RZ, RZ, R5 ;  /* 0x000000ffff027224 */ /* 0x000fe200078e0005 */
[----:B------:R-:W-:Y:S01]  /*1abb0*/  IADD3 RZ, P1, R3, R4, RZ ;  /* 0x0000000403ff7210 */ /* 0x000fe20007f3e0ff */
[----:B------:R-:W-:-:S04]  /*1abc0*/  IMAD.X R3, RZ, RZ, RZ, P0 ;  /* 0x000000ffff037224 */ /* 0x000fc800000e06ff */
[----:B------:R-:W-:-:S08]  /*1abd0*/  IMAD.WIDE.U32.X R2, R9, UR9, R2, P1 ;  /* 0x0000000909027c25 */ /* 0x000fd000088e0402 */
.L_x_559:
[--C-:B------:R-:W-:Y:S01]  /*1abe0*/  SHF.R.U64 R9, R2, UR11, R3.reuse ;  /* 0x0000000b02097c19 */ /* 0x100fe20008001203 */
[----:B------:R-:W-:Y:S01]  /*1abf0*/  ULDC.64 UR8, c[0x0][0x620] ;  /* 0x0001880000087ab9 */ /* 0x000fe20000000a00 */
[----:B------:R-:W-:Y:S01]  /*1ac00*/  SHF.R.U32.HI R2, RZ, UR11, R3 ;  /* 0x0000000bff027c19 */ /* 0x000fe20008011603 */
[----:B------:R-:W-:Y:S01]  /*1ac10*/  IMAD.MOV.U32 R3, RZ, RZ, R15 ;  /* 0x000000ffff037224 */ /* 0x000fe200078e000f */
[----:B------:R-:W-:Y:S01]  /*1ac20*/  IADD3 R11, P0, RZ, -R9, RZ ;  /* 0x80000009ff0b7210 */ /* 0x000fe20007f1e0ff */
[----:B------:R-:W-:-:S04]  /*1ac30*/  ULDC.64 UR10, c[0x0][0x640] ;  /* 0x00019000000a7ab9 */ /* 0x000fc80000000a00 */
[----:B------:R-:W-:Y:S01]  /*1ac40*/  IMAD.X R2, RZ, RZ, ~R2, P0 ;  /* 0x000000ffff027224 */ /* 0x000fe200000e0e02 */
[----:B------:R-:W-:-:S03]  /*1ac50*/  ISETP.NE.U32.AND P0, PT, RZ, UR10, PT ;  /* 0x0000000aff007c0c */ /* 0x000fc6000bf05070 */
[----:B------:R-:W-:Y:S01]  /*1ac60*/  IMAD R2, R2, UR8, RZ ;  /* 0x0000000802027c24 */ /* 0x000fe2000f8e02ff */
[----:B------:R-:W-:-:S03]  /*1ac70*/  ISETP.NE.AND.EX P0, PT, RZ, UR11, PT, P0 ;  /* 0x0000000bff007c0c */ /* 0x000fc6000bf05300 */
[----:B------:R-:W-:Y:S02]  /*1ac80*/  IMAD R5, R11, UR9, R2 ;  /* 0x000000090b057c24 */ /* 0x000fe4000f8e0202 */
[----:B------:R-:W-:-:S04]  /*1ac90*/  IMAD.MOV.U32 R2, RZ, RZ, R13 ;  /* 0x000000ffff027224 */ /* 0x000fc800078e000d */
[----:B------:R-:W-:Y:S01]  /*1aca0*/  IMAD.WIDE.U32 R2, R11, UR8, R2 ;  /* 0x000000080b027c25 */ /* 0x000fe2000f8e0002 */
[----:B------:R-:W-:-:S03]  /*1acb0*/  ULDC UR8, c[0x0][0x618] ;  /* 0x0001860000087ab9 */ /* 0x000fc60000000800 */
[----:B------:R-:W-:-:S05]  /*1acc0*/  IMAD.IADD R3, R3, 0x1, R5 ;  /* 0x0000000103037824 */ /* 0x000fca00078e0205 */
[--C-:B------:R-:W-:Y:S02]  /*1acd0*/  SHF.R.U64 R10, R2, UR8, R3.reuse ;  /* 0x00000008020a7c19 */ /* 0x100fe40008001203 */
[----:B------:R-:W-:Y:S01]  /*1ace0*/  SHF.R.U32.HI R3, RZ, UR8, R3 ;  /* 0x00000008ff037c19 */ /* 0x000fe20008011603 */
[----:B------:R-:W-:-:S03]  /*1acf0*/  ULDC UR8, c[0x0][0x608] ;  /* 0x0001820000087ab9 */ /* 0x000fc60000000800 */
[--C-:B------:R-:W-:Y:S02]  /*1ad00*/  SHF.R.U64 R12, R10, UR8, R3.reuse ;  /* 0x000000080a0c7c19 */ /* 0x100fe40008001203 */
[----:B------:R-:W-:Y:S01]  /*1ad10*/  SHF.R.U32.HI R3, RZ, UR8, R3 ;  /* 0x00000008ff037c19 */ /* 0x000fe20008011603 */
[----:B------:R-:W-:-:S03]  /*1ad20*/  ULDC UR8, c[0x0][0x658] ;  /* 0x0001960000087ab9 */ /* 0x000fc60000000800 */
[--C-:B------:R-:W-:Y:S02]  /*1ad30*/  SHF.R.U64 R11, R12, UR8, R3.reuse ;  /* 0x000000080c0b7c19 */ /* 0x100fe40008001203 */
[----:B------:R-:W-:-:S03]  /*1ad40*/  SHF.R.U32.HI R13, RZ, UR8, R3 ;  /* 0x00000008ff0d7c19 */ /* 0x000fc60008011603 */
[----:B------:R-:W-:Y:S02]  /*1ad50*/  IMAD.MOV.U32 R2, RZ, RZ, R11 ;  /* 0x000000ffff027224 */ /* 0x000fe400078e000b */
[----:B------:R-:W-:Y:S01]  /*1ad60*/  IMAD.MOV.U32 R3, RZ, RZ, R13 ;  /* 0x000000ffff037224 */ /* 0x000fe200078e000d */
[----:B------:R-:W-:Y:S06]  /*1ad70*/  @!P0 BRA `(.L_x_560) ;  /* 0x0000000000288947 */ /* 0x000fec0003800000 */
[----:B------:R-:W-:Y:S02]  /*1ad80*/  ULDC UR8, c[0x0][0x64c] ;  /* 0x0001930000087ab9 */ /* 0x000fe40000000800 */
[----:B------:R-:W-:-:S05]  /*1ad90*/  IADD3 R3, P0, R11, UR8, RZ ;  /* 0x000000080b037c10 */ /* 0x000fca000ff1e0ff */
[----:B------:R-:W-:-:S04]  /*1ada0*/  IMAD.X R13, RZ, RZ, R13, P0 ;  /* 0x000000ffff0d7224 */ /* 0x000fc800000e060d */
[----:B------:R-:W-:-:S04]  /*1adb0*/  IMAD.WIDE.U32 R4, R13, UR10, RZ ;  /* 0x0000000a0d047c25 */ /* 0x000fc8000f8e00ff */
[----:B------:R-:W-:-:S04]  /*1adc0*/  IMAD.WIDE.U32 R4, P0, R3, UR11, R4 ;  /* 0x0000000b03047c25 */ /* 0x000fc8000f800004 */
[----:B------:R-:W-:-:S04]  /*1add0*/  IMAD.WIDE.U32 R2, R3, UR10, RZ ;  /* 0x0000000a03027c25 */ /* 0x000fc8000f8e00ff */
[----:B------:R-:W-:Y:S01]  /*1ade0*/  IMAD.MOV.U32 R2, RZ, RZ, R5 ;  /* 0x000000ffff027224 */ /* 0x000fe200078e0005 */
[----:B------:R-:W-:Y:S02]  /*1adf0*/  IADD3 RZ, P1, R3, R4, RZ ;  /* 0x0000000403ff7210 */ /* 0x000fe40007f3e0ff */
[----:B------:R-:W-:-:S03]  /*1ae00*/  IADD3.X R3, RZ, RZ, RZ, P0, !PT ;  /* 0x000000ffff037210 */ /* 0x000fc600007fe4ff */
[----:B------:R-:W-:-:S08]  /*1ae10*/  IMAD.WIDE.U32.X R2, R13, UR11, R2, P1 ;  /* 0x0000000b0d027c25 */ /* 0x000fd000088e0402 */
.L_x_560:
[----:B------:R-:W-:Y:S01]  /*1ae20*/  ULDC UR8, c[0x0][0x648] ;  /* 0x0001920000087ab9 */ /* 0x000fe20000000800 */
[----:B------:R-:W-:Y:S01]  /*1ae30*/  LOP3.LUT R12, R12, UR7, RZ, 0xc0, !PT ;  /* 0x000000070c0c7c12 */ /* 0x000fe2000f8ec0ff */
[----:B------:R-:W-:Y:S01]  /*1ae40*/  UISETP.NE.AND UP0, UPT, UR45, URZ, UPT ;  /* 0x0000003f2d00728c */ /* 0x000fe2000bf05270 */
[----:B------:R-:W-:Y:S01]  /*1ae50*/  SHF.R.U64 R3, R2, UR8, R3 ;  /* 0x0000000802037c19 */ /* 0x000fe20008001203 */
[----:B------:R-:W-:Y:S01]  /*1ae60*/  ULDC UR8, c[0x0][0x638] ;  /* 0x00018e0000087ab9 */ /* 0x000fe20000000800 */
[----:B------:R-:W-:-:S03]  /*1ae70*/  IMAD.MOV.U32 R4, RZ, RZ, 0x1 ;  /* 0x00000001ff047424 */ /* 0x000fc600078e00ff */
[----:B------:R-:W-:Y:S01]  /*1ae80*/  IMAD.MOV R2, RZ, RZ, -R3 ;  /* 0x000000ffff027224 */ /* 0x000fe200078e0a03 */
[----:B------:R-:W-:Y:S01]  /*1ae90*/  PLOP3.LUT P0, PT, PT, PT, UP0, 0x40, 0x0 ;  /* 0x000000000000781c */ /* 0x000fe20003f0e808 */
[----:B------:R-:W-:Y:S01]  /*1aea0*/  IMAD R12, R3, UR5, R12 ;  /* 0x00000005030c7c24 */ /* 0x000fe2000f8e020c */
[----:B------:R-:W-:Y:S01]  /*1aeb0*/  PLOP3.LUT P1, PT, PT, PT, UP0, 0x40, 0x0 ;  /* 0x000000000000781c */ /* 0x000fe20003f2e808 */
[----:B------:R-:W-:Y:S01]  /*1aec0*/  IMAD R11, R2, UR8, R11 ;  /* 0x00000008020b7c24 */ /* 0x000fe2000f8e020b */
[----:B------:R-:W-:Y:S01]  /*1aed0*/  ULDC UR8, c[0x0][0x610] ;  /* 0x0001840000087ab9 */ /* 0x000fe20000000800 */
[----:B------:R-:W-:Y:S01]  /*1aee0*/  LOP3.LUT R2, R10, UR4, RZ, 0xc0, !PT ;  /* 0x000000040a027c12 */ /* 0x000fe2000f8ec0ff */
[----:B------:R-:W-:Y:S01]  /*1aef0*/  IMAD R7, R12, UR8, R7 ;  /* 0x000000080c077c24 */ /* 0x000fe2000f8e0207 */
[----:B------:R-:W-:-:S03]  /*1af00*/  ULDC UR8, c[0x0][0x600] ;  /* 0x0001800000087ab9 */ /* 0x000fc60000000800 */
[----:B------:R-:W-:-:S05]  /*1af10*/  IMAD R2, R11, UR8, R2 ;  /* 0x000000080b027c24 */ /* 0x000fca000f8e0202 */
[----:B------:R-:W-:Y:S02]  /*1af20*/  SEL R3, R2, R7, P0 ;  /* 0x0000000702037207 */ /* 0x000fe40000000000 */
[----:B------:R-:W-:-:S07]  /*1af30*/  SEL R2, R7, R2, P1 ;  /* 0x0000000207027207 */ /* 0x000fce0000800000 */
.L_x_558:
[----:B------:R-:W-:Y:S05]  /*1af40*/  BSYNC B1 ;  /* 0x0000000000017941 */ /* 0x000fea0003800000 */
.L_x_557:
[----:B------:R-:W-:-:S13]  /*1af50*/  LOP3.LUT P0, RZ, R4, 0xff, RZ, 0xc0, !PT ;  /* 0x000000ff04ff7812 */ /* 0x000fda000780c0ff */
[----:B------:R-:W-:Y:S05]  /*1af60*/  @P0 BRA `(.L_x_561) ;  /* 0xfffffff000fc0947 */ /* 0x000fea000383ffff */
[----:B------:R-:W-:Y:S05]  /*1af70*/  BSYNC B0 ;  /* 0x0000000000007941 */ /* 0x000fea0003800000 */
.L_x_550:
[----:B------:R-:W-:-:S03]  /*1af80*/  UMOV UR8, 0xffffffff ;  /* 0xffffffff00087882 */ /* 0x000fc60000000000 */
[----:B------:R-:W-:Y:S05]  /*1af90*/  BRA.DIV UR8, `(.L_x_562) ;  /* 0x0000000208f47947 */ /* 0x000fea000b800000 */
[----:B------:R-:W-:-:S13]  /*1afa0*/  ELECT P6, URZ, PT ;  /* 0x00000000003f782f */ /* 0x000fda00038c0000 */
.L_x_575:
[----:B------:R-:W-:Y:S04]  /*1afb0*/  BSSY B0, `(.L_x_563) ;  /* 0x0000023000007945 */ /* 0x000fe80003800000 */
[----:B------:R-:W-:Y:S05]  /*1afc0*/  @!P6 BRA `(.L_x_564) ;  /* 0x000000000084e947 */ /* 0x000fea0003800000 */
[----:B------:R-:W-:-:S04]  /*1afd0*/  ULOP3.LUT UR8, UR40, 0x2, URZ, 0xfc, !UPT ;  /* 0x0000000228087892 */ /* 0x000fc8000f8efc3f */
[----:B------:R-:W-:-:S06]  /*1afe0*/  UISETP.NE.AND UP0, UPT, UR8, 0x3, UPT ;  /* 0x000000030800788c */ /* 0x000fcc000bf05270 */
[----:B------:R-:W-:-:S13]  /*1aff0*/  PLOP3.LUT P0, PT, PT, PT, UP0, 0x80, 0x0 ;  /* 0x000000000000781c */ /* 0x000fda0003f0f008 */
[----:B------:R-:W-:Y:S05]  /*1b000*/  @!P0 BRA `(.L_x_565) ;  /* 0x0000000000048947 */ /* 0x000fea0003800000 */
[----:B------:R-:W-:Y:S01]  /*1b010*/  BPT.TRAP 0x1 ;  /* 0x000000040000795c */ /* 0x000fe20000300000 */
.L_x_565:
[----:B------:R-:W0:Y:S01]  /*1b020*/  S2R R3, SR_CgaCtaId ;  /* 0x0000000000037919 */ /* 0x000e220000008800 */
[----:B------:R-:W-:-:S04]  /*1b030*/  MOV R2, 0x400 ;  /* 0x0000040000027802 */ /* 0x000fc80000000f00 */
[----:B0-----:R-:W-:Y:S02]  /*1b040*/  LEA R3, R3, R2, 0x18 ;  /* 0x0000000203037211 */ /* 0x001fe400078ec0ff */
[----:B------:R-:W-:-:S03]  /*1b050*/  SHF.L.U32 R2, R0, 0x1f, RZ ;  /* 0x0000001f00027819 */ /* 0x000fc600000006ff */
[----:B------:R-:W-:-:S04]  /*1b060*/  VIADD R3, R3, 0x18 ;  /* 0x0000001803037836 */ /* 0x000fc80000000000 */
[----:B------:R-:W-:-:S04]  /*1b070*/  IMAD R5, R6, 0x8, R3 ;  /* 0x0000000806057824 */ /* 0x000fc800078e0203 */
[----:B------:R-:W0:Y:S02]  /*1b080*/  SYNCS.PHASECHK.TRANS64.TRYWAIT P0, [R5+URZ], R2 ;  /* 0x00000002050075a7 */ /* 0x000e24000800017f */
[----:B0-----:R-:W-:Y:S05]  /*1b090*/  @!P0 BRA `(.L_x_566) ;  /* 0x0000000000d48947 */ /* 0x001fea0003800000 */
.L_x_576:
[----:B------:R-:W-:-:S05]  /*1b0a0*/  VIADD R6, R6, 0x1 ;  /* 0x0000000106067836 */ /* 0x000fca0000000000 */
[----:B------:R-:W-:-:S04]  /*1b0b0*/  ISETP.NE.AND P0, PT, R6, 0x3, PT ;  /* 0x000000030600780c */ /* 0x000fc80003f05270 */
[----:B0-----:R-:W-:Y:S02]  /*1b0c0*/  SEL R5, RZ, 0x1, P0 ;  /* 0x00000001ff057807 */ /* 0x001fe40000000000 */
[----:B------:R-:W-:Y:S02]  /*1b0d0*/  SEL R6, R6, RZ, P0 ;  /* 0x000000ff06067207 */ /* 0x000fe40000000000 */
[----:B------:R-:W-:-:S03]  /*1b0e0*/  LOP3.LUT R5, R0, R5, RZ, 0x3c, !PT ;  /* 0x0000000500057212 */ /* 0x000fc600078e3cff */
[----:B------:R-:W-:Y:S01]  /*1b0f0*/  IMAD R7, R6, 0x8, R3 ;  /* 0x0000000806077824 */ /* 0x000fe200078e0203 */
[----:B------:R-:W-:-:S04]  /*1b100*/  SHF.L.U32 R0, R5, 0x1f, RZ ;  /* 0x0000001f05007819 */ /* 0x000fc800000006ff */
[----:B------:R-:W0:Y:S02]  /*1b110*/  SYNCS.PHASECHK.TRANS64.TRYWAIT P0, [R7+URZ], R0 ;  /* 0x00000000070075a7 */ /* 0x000e24000800017f */
[----:B0-----:R-:W-:Y:S05]  /*1b120*/  @!P0 BRA `(.L_x_567) ;  /* 0x0000000000c48947 */ /* 0x001fea0003800000 */
.L_x_577:
[----:B0-----:R-:W-:-:S05]  /*1b130*/  VIADD R0, R6, 0x1 ;  /* 0x0000000106007836 */ /* 0x001fca0000000000 */
[----:B------:R-:W-:-:S04]  /*1b140*/  ISETP.NE.AND P0, PT, R0, 0x3, PT ;  /* 0x000000030000780c */ /* 0x000fc80003f05270 */
[----:B------:R-:W-:Y:S02]  /*1b150*/  SEL R2, RZ, 0x1, P0 ;  /* 0x00000001ff027807 */ /* 0x000fe40000000000 */
[----:B------:R-:W-:Y:S02]  /*1b160*/  SEL R0, R0, RZ, P0 ;  /* 0x000000ff00007207 */ /* 0x000fe40000000000 */
[----:B------:R-:W-:-:S03]  /*1b170*/  LOP3.LUT R2, R5, R2, RZ, 0x3c, !PT ;  /* 0x0000000205027212 */ /* 0x000fc600078e3cff */
[----:B------:R-:W-:Y:S01]  /*1b180*/  IMAD R3, R0, 0x8, R3 ;  /* 0x0000000800037824 */ /* 0x000fe200078e0203 */
[----:B------:R-:W-:-:S07]  /*1b190*/  SHF.L.U32 R0, R2, 0x1f, RZ ;  /* 0x0000001f02007819 */ /* 0x000fce00000006ff */
.L_x_568:
[----:B0-----:R0:W1:Y:S02]  /*1b1a0*/  SYNCS.PHASECHK.TRANS64.TRYWAIT P0, [R3+URZ], R0 ;  /* 0x00000000030075a7 */ /* 0x001064000800017f */
[----:B-1----:R-:W-:Y:S05]  /*1b1b0*/  @!P0 NANOSLEEP.SYNCS 0x989680 ;  /* 0x009896800000895d */ /* 0x002fea0003900000 */
[----:B------:R-:W1:Y:S02]  /*1b1c0*/  @!P0 SYNCS.PHASECHK.TRANS64 P0, [R3+URZ], R0 ;  /* 0x00000000030085a7 */ /* 0x000e64000800007f */
[----:B-1----:R-:W-:Y:S05]  /*1b1d0*/  @!P0 BRA `(.L_x_568) ;  /* 0xfffffffc00f08947 */ /* 0x002fea000383ffff */
.L_x_564:
[----:B------:R-:W-:Y:S05]  /*1b1e0*/  BSYNC B0 ;  /* 0x0000000000007941 */ /* 0x000fea0003800000 */
.L_x_563:
[----:B------:R-:W-:Y:S05]  /*1b1f0*/  EXIT ;  /* 0x000000000000794d */ /* 0x000fea0003800000 */
.L_x_21:
[----:B-1----:R1:W2:Y:S02]  /*1b200*/  SYNCS.PHASECHK.TRANS64.TRYWAIT P1, [R4+URZ], R3 ;  /* 0x00000003040075a7 */ /* 0x0022a4000802017f */
[----:B--2---:R-:W-:Y:S05]  /*1b210*/  @!P1 NANOSLEEP.SYNCS 0x989680 ;  /* 0x009896800000995d */ /* 0x004fea0003900000 */
[----:B------:R-:W2:Y:S02]  /*1b220*/  @!P1 SYNCS.PHASECHK.TRANS64 P1, [R4+URZ], R3 ;  /* 0x00000003040095a7 */ /* 0x000ea4000802007f */
[----:B--2---:R-:W-:Y:S05]  /*1b230*/  @!P1 BRA `(.L_x_21) ;  /* 0xfffffffc00f09947 */ /* 0x004fea000383ffff */
[----:B------:R-:W-:Y:S05]  /*1b240*/  BRA `(.L_x_20) ;  /* 0xfffffe64002c7947 */ /* 0x000fea000383ffff */
.L_x_26:
[----:B-1----:R1:W2:Y:S02]  /*1b250*/  SYNCS.PHASECHK.TRANS64.TRYWAIT P1, [R4+URZ], R5 ;  /* 0x00000005040075a7 */ /* 0x0022a4000802017f */
[----:B--2---:R-:W-:Y:S05]  /*1b260*/  @!P1 NANOSLEEP.SYNCS 0x989680 ;  /* 0x009896800000995d */ /* 0x004fea0003900000 */
[----:B------:R-:W2:Y:S02]  /*1b270*/  @!P1 SYNCS.PHASECHK.TRANS64 P1, [R4+URZ], R5 ;  /* 0x00000005040095a7 */ /* 0x000ea4000802007f */
[----:B--2---:R-:W-:Y:S05]  /*1b280*/  @!P1 BRA `(.L_x_26) ;  /* 0xfffffffc00f09947 */ /* 0x004fea000383ffff */
[----:B------:R-:W-:Y:S05]  /*1b290*/  BRA `(.L_x_25) ;  /* 0xfffffe9800bc7947 */ /* 0x000fea000383ffff */
.L_x_551:
[----:B------:R-:W-:Y:S01]  /*1b2a0*/  BSSY B1, `(.L_x_569) ;  /* 0x0000006000017945 */ /* 0x000fe20003800000 */
[----:B------:R-:W-:-:S07]  /*1b2b0*/  IMAD.MOV.U32 R15, RZ, RZ, -0x1 ;  /* 0xffffffffff0f7424 */ /* 0x000fce00078e00ff */
[----:B------:R-:W-:Y:S05]  /*1b2c0*/  WARPSYNC.COLLECTIVE R15, `(.L_x_570) ;  /* 0x000000000f0c7348 */ /* 0x000fea0003c00000 */
[----:B------:R-:W-:Y:S02]  /*1b2d0*/  ELECT P6, UR62, PT ;  /* 0x00000000003e782f */ /* 0x000fe400038c0000 */
[----:B------:R-:W-:Y:S01]  /*1b2e0*/  MOV R14, UR62 ;  /* 0x0000003e000e7c02 */ /* 0x000fe20008000f00 */
[----:B------:R-:W-:Y:S10]  /*1b2f0*/  ENDCOLLECTIVE ;  /* 0x000000000000791b */ /* 0x000ff40003800000 */
.L_x_570:
[----:B------:R-:W-:Y:S05]  /*1b300*/  BSYNC B1 ;  /* 0x0000000000017941 */ /* 0x000fea0003800000 */
.L_x_569:
[----:B------:R-:W-:Y:S05]  /*1b310*/  BRA `(.L_x_571) ;  /* 0xfffffff0001c7947 */ /* 0x000fea000383ffff */
.L_x_554:
[----:B0-----:R0:W2:Y:S02]  /*1b320*/  SYNCS.PHASECHK.TRANS64.TRYWAIT P0, [R10+URZ+0x18], R5 ;  /* 0x000018050a0075a7 */ /* 0x0010a4000800017f */
[----:B--2---:R-:W-:Y:S05]  /*1b330*/  @!P0 NANOSLEEP.SYNCS 0x989680 ;  /* 0x009896800000895d */ /* 0x004fea0003900000 */
[----:B------:R-:W2:Y:S02]  /*1b340*/  @!P0 SYNCS.PHASECHK.TRANS64 P0, [R10+URZ+0x18], R5 ;  /* 0x000018050a0085a7 */ /* 0x000ea4000800007f */
[----:B--2---:R-:W-:Y:S05]  /*1b350*/  @!P0 BRA `(.L_x_554) ;  /* 0xfffffffc00f08947 */ /* 0x004fea000383ffff */
[----:B------:R-:W-:Y:S05]  /*1b360*/  BRA `(.L_x_572) ;  /* 0xfffffff0005c7947 */ /* 0x000fea000383ffff */
.L_x_562:
[----:B------:R-:W-:Y:S01]  /*1b370*/  BSSY B0, `(.L_x_573) ;  /* 0x0000006000007945 */ /* 0x000fe20003800000 */
[----:B------:R-:W-:-:S07]  /*1b380*/  IMAD.MOV.U32 R15, RZ, RZ, -0x1 ;  /* 0xffffffffff0f7424 */ /* 0x000fce00078e00ff */
[----:B------:R-:W-:Y:S05]  /*1b390*/  WARPSYNC.COLLECTIVE R15, `(.L_x_574) ;  /* 0x000000000f0c7348 */ /* 0x000fea0003c00000 */
[----:B------:R-:W-:Y:S02]  /*1b3a0*/  ELECT P6, UR62, PT ;  /* 0x00000000003e782f */ /* 0x000fe400038c0000 */
[----:B------:R-:W-:Y:S01]  /*1b3b0*/  MOV R14, UR62 ;  /* 0x0000003e000e7c02 */ /* 0x000fe20008000f00 */
[----:B------:R-:W-:Y:S10]  /*1b3c0*/  ENDCOLLECTIVE ;  /* 0x000000000000791b */ /* 0x000ff40003800000 */
.L_x_574:
[----:B------:R-:W-:Y:S05]  /*1b3d0*/  BSYNC B0 ;  /* 0x0000000000007941 */ /* 0x000fea0003800000 */
.L_x_573:
[----:B------:R-:W-:Y:S05]  /*1b3e0*/  BRA `(.L_x_575) ;  /* 0xfffffff800f07947 */ /* 0x000fea000383ffff */
.L_x_566:
[----:B0-----:R0:W1:Y:S02]  /*1b3f0*/  SYNCS.PHASECHK.TRANS64.TRYWAIT P0, [R5+URZ], R2 ;  /* 0x00000002050075a7 */ /* 0x001064000800017f */
[----:B-1----:R-:W-:Y:S05]  /*1b400*/  @!P0 NANOSLEEP.SYNCS 0x989680 ;  /* 0x009896800000895d */ /* 0x002fea0003900000 */
[----:B------:R-:W1:Y:S02]  /*1b410*/  @!P0 SYNCS.PHASECHK.TRANS64 P0, [R5+URZ], R2 ;  /* 0x00000002050085a7 */ /* 0x000e64000800007f */
[----:B-1----:R-:W-:Y:S05]  /*1b420*/  @!P0 BRA `(.L_x_566) ;  /* 0xfffffffc00f08947 */ /* 0x002fea000383ffff */
[----:B------:R-:W-:Y:S05]  /*1b430*/  BRA `(.L_x_576) ;  /* 0xfffffffc00187947 */ /* 0x000fea000383ffff */
.L_x_567:
[----:B0-----:R0:W1:Y:S02]  /*1b440*/  SYNCS.PHASECHK.TRANS64.TRYWAIT P0, [R7+URZ], R0 ;  /* 0x00000000070075a7 */ /* 0x001064000800017f */
[----:B-1----:R-:W-:Y:S05]  /*1b450*/  @!P0 NANOSLEEP.SYNCS 0x989680 ;  /* 0x009896800000895d */ /* 0x002fea0003900000 */
[----:B------:R-:W1:Y:S02]  /*1b460*/  @!P0 SYNCS.PHASECHK.TRANS64 P0, [R7+URZ], R0 ;  /* 0x00000000070085a7 */ /* 0x000e64000800007f */
[----:B-1----:R-:W-:Y:S05]  /*1b470*/  @!P0 BRA `(.L_x_567) ;  /* 0xfffffffc00f08947 */ /* 0x002fea000383ffff */
[----:B------:R-:W-:Y:S05]  /*1b480*/  BRA `(.L_x_577) ;  /* 0xfffffffc00287947 */ /* 0x000fea000383ffff */
.L_x_578:
[----:B------:R-:W-:-:S00]  /*1b490*/  BRA `(.L_x_578) ;  /* 0xfffffffc00fc7947 */ /* 0x000fc0000383ffff */
[----:B------:R-:W-:-:S00]  /*1b4a0*/  NOP ;  /* 0x0000000000007918 */ /* 0x000fc00000000000 */
        /* <DEDUP_REMOVED lines=13> */
.L_x_579:


//--------------------- .nv.global.init           --------------------------
	.section	.nv.global.init,"aw",@progbits
.nv.global.init:
	.type		$str$22,@object
	.size		$str$22,($str$23 - $str$22)
$str$22:
        /*0000*/ 	.byte	0x6b, 0x5f, 0x74, 0x69, 0x6c, 0x65, 0x5f, 0x63, 0x6f, 0x75, 0x6e, 0x74, 0x20, 0x3e, 0x3d, 0x20
        /*0010*/ 	.byte	0x31, 0x00
	.type		$str$23,@object
	.size		$str$23,(__unnamed_1 - $str$23)
$str$23:
        /*0012*/ 	.byte	0x2f, 0x74, 0x6d, 0x70, 0x2f, 0x63, 0x75, 0x74, 0x6c, 0x61, 0x73, 0x73, 0x5f, 0x73, 0x77, 0x65
        /*0022*/ 	.byte	0x65, 0x70, 0x5f, 0x73, 0x72, 0x63, 0x2f, 0x69, 0x6e, 0x63, 0x6c, 0x75, 0x64, 0x65, 0x2f, 0x63
        /*0032*/ 	.byte	0x75, 0x74, 0x6c, 0x61, 0x73, 0x73, 0x2f, 0x67, 0x65, 0x6d, 0x6d, 0x2f, 0x63, 0x6f, 0x6c, 0x6c
        /*0042*/ 	.byte	0x65, 0x63, 0x74, 0x69, 0x76, 0x65, 0x2f, 0x73, 0x6d, 0x39, 0x30, 0x5f, 0x6d, 0x6d, 0x61, 0x5f
        /*0052*/ 	.byte	0x74, 0x6d, 0x61, 0x5f, 0x67, 0x6d, 0x6d, 0x61, 0x5f, 0x73, 0x73, 0x5f, 0x77, 0x61, 0x72, 0x70
        /*0062*/ 	.byte	0x73, 0x70, 0x65, 0x63, 0x69, 0x61, 0x6c, 0x69, 0x7a, 0x65, 0x64, 0x2e, 0x68, 0x70, 0x70, 0x00
	.type		__unnamed_1,@object
	.size		__unnamed_1,(.L_0 - __unnamed_1)
__unnamed_1:
        /* <DEDUP_REMOVED lines=179> */
        /*0ba2*/ 	.byte	0x74, 0x69, 0x74, 0x79, 0x5d, 0x00
.L_0:


//--------------------- .nv.shared._ZN7cutlass13device_kernelINS_4gemm6kernel13GemmUniversalIN4cute5tupleIJiiiiEEENS1_10collective13CollectiveMmaINS1_34MainloopSm90TmaGmmaWarpSpecializedILi3ENS5_IJNS4_1CILi4EEESB_NSA_ILi1EEEEEENS1_35KernelTmaWarpSpecializedCooperativeEEENS5_IJNSA_ILi256EEESG_NSA_ILi32EEEEEENS_10tfloat32_tENS5_IJlSC_lEEESJ_SK_NS4_8TiledMMAINS4_8MMA_AtomIJNS4_4SM904GMMA30MMA_64x256x8_F32TF32TF32_SS_TNILNSO_7ScaleInE1ELSQ_1EEEEEENS4_6LayoutINS5_IJNSA_ILi2EEESC_SC_EEENS5_IJSC_NSA_ILi0EEESW_EEEEENS5_IJNS4_10UnderscoreESZ_SZ_EEEEENS4_23SM90_TMA_LOAD_MULTICASTENS4_14ComposedLayoutINS4_7SwizzleILi3ELi4ELi3EEENS4_18smem_ptr_flag_bitsILi32EEENST_INS5_IJNSA_ILi8EEESH_EEENS5_IJSH_SC_EEEEEEEvNS4_8identityES12_S1C_vS1D_EENS_8epilogue10collective6detail29Sm90TmaWarpSpecializedAdapterINS1G_15DefaultEpilogueISJ_SK_SK_NS1F_6thread17LinearCombinationISJ_Li1EffLNS1K_9ScaleType4KindE0ELNS_15FloatRoundStyleE2ESJ_EENS1_15EpilogueDefaultEEEEEvvEEEEvNT_6ParamsE --------------------------
	.section	.nv.shared._ZN7cutlass13device_kernelINS_4gemm6kernel13GemmUniversalIN4cute5tupleIJiiiiEEENS1_10collective13CollectiveMmaINS1_34MainloopSm90TmaGmmaWarpSpecializedILi3ENS5_IJNS4_1CILi4EEESB_NSA_ILi1EEEEEENS1_35KernelTmaWarpSpecializedCooperativeEEENS5_IJNSA_ILi256EEESG_NSA_ILi32EEEEEENS_10tfloat32_tENS5_IJlSC_lEEESJ_SK_NS4_8TiledMMAINS4_8MMA_AtomIJNS4_4SM904GMMA30MMA_64x256x8_F32TF32TF32_SS_TNILNSO_7ScaleInE1ELSQ_1EEEEEENS4_6LayoutINS5_IJNSA_ILi2EEESC_SC_EEENS5_IJSC_NSA_ILi0EEESW_EEEEENS5_IJNS4_10UnderscoreESZ_SZ_EEEEENS4_23SM90_TMA_LOAD_MULTICASTENS4_14ComposedLayoutINS4_7SwizzleILi3ELi4ELi3EEENS4_18smem_ptr_flag_bitsILi32EEENST_INS5_IJNSA_ILi8EEESH_EEENS5_IJSH_SC_EEEEEEEvNS4_8identityES12_S1C_vS1D_EENS_8epilogue10collective6detail29Sm90TmaWarpSpecializedAdapterINS1G_15DefaultEpilogueISJ_SK_SK_NS1F_6thread17LinearCombinationISJ_Li1EffLNS1K_9ScaleType4KindE0ELNS_15FloatRoundStyleE2ESJ_EENS1_15EpilogueDefaultEEEEEvvEEEEvNT_6ParamsE,"aw",@nobits
	.sectionflags	@""
	.align	16
	.zero		1024


//--------------------- .nv.shared.reserved.0     --------------------------
	.section	.nv.shared.reserved.0,"aw",@nobits
	.weak		__nv_reservedSMEM_offset_0_alias
	.size		__nv_reservedSMEM_offset_0_alias, 0, 0
	.other		__nv_reservedSMEM_offset_0_alias,@"STO_CUDA_RESERVED_SHARED STV_DEFAULT"
__nv_reservedSMEM_offset_0_alias:
	.zero		0


//--------------------- .nv.global                --------------------------
	.section	.nv.global,"aw",@nobits
.nv.global:
	.type		_ZN40_INTERNAL_72de37ae_4_k_cu_b0c0d45e_248294cute1_E,@object
	.size		_ZN40_INTERNAL_72de37ae_4_k_cu_b0c0d45e_248294cute1_E,(_ZN40_INTERNAL_72de37ae_4_k_cu_b0c0d45e_248294cuda3std3__45__cpo6cbeginE - _ZN40_INTERNAL_72de37ae_4_k_cu_b0c0d45e_248294cute1_E)
_ZN40_INTERNAL_72de37ae_4_k_cu_b0c0d45e_248294cute1_E:
	.zero		1
	.type		_ZN40_INTERNAL_72de37ae_4_k_cu_b0c0d45e_248294cuda3std3__45__cpo6cbeginE,@object
	.size		_ZN40_INTERNAL_72de37ae_4_k_cu_b0c0d45e_248294cuda3std3__45__cpo6cbeginE,(_ZN40_INTERNAL_72de37ae_4_k_cu_b0c0d45e_248294cuda3std3__48in_placeE - _ZN40_INTERNAL_72de37ae_4_k_cu_b0c0d45e_248294cuda3std3__45__cpo6cbeginE)
_ZN40_INTERNAL_72de37ae_4_k_cu_b0c0d45e_248294cuda3std3__45__cpo6cbeginE:
	.zero		1
	.type		_ZN40_INTERNAL_72de37ae_4_k_cu_b0c0d45e_248294cuda3std3__48in_placeE,@object
	.size		_ZN40_INTERNAL_72de37ae_4_k_cu_b0c0d45e_248294cuda3std3__48in_placeE,(_ZN40_INTERNAL_72de37ae_4_k_cu_b0c0d45e_248294cuda3std6ranges3__45__cpo9iter_moveE - _ZN40_INTERNAL_72de37ae_4_k_cu_b0c0d45e_248294cuda3std3__48in_placeE)
_ZN40_INTERNAL_72de37ae_4_k_cu_b0c0d45e_248294cuda3std3__48in_placeE:
	.zero		1
	.type		_ZN40_INTERNAL_72de37ae_4_k_cu_b0c0d45e_248294cuda3std6ranges3__45__cpo9iter_moveE,@object
	.size		_ZN40_INTERNAL_72de37ae_4_k_cu_b0c0d45e_248294cuda3std6ranges3__45__cpo9iter_moveE,(_ZN40_INTERNAL_72de37ae_4_k_cu_b0c0d45e_248294cuda3std3__45__cpo5beginE - _ZN40_INTERNAL_72de37ae_4_k_cu_b0c0d45e_248294cuda3std6ranges3__45__cpo9iter_moveE)
_ZN40_INTERNAL_72de37ae_4_k_cu_b0c0d45e_248294cuda3std6ranges3__45__cpo9iter_moveE:
	.zero		1
	.type		_ZN40_INTERNAL_72de37ae_4_k_cu_b0c0d45e_248294cuda3std3__45__cpo5beginE,@object
	.size		_ZN40_INTERNAL_72de37ae_4_k_cu_b0c0d45e_248294cuda3std3__45__cpo5beginE,(_ZN40_INTERNAL_72de37ae_4_k_cu_b0c0d45e_248294cuda3std3__442_GLOBAL__N__72de37ae_4_k_cu_b0c0d45e_248296ignoreE - _ZN40_INTERNAL_72de37ae_4_k_cu_b0c0d45e_248294cuda3std3__45__cpo5beginE)
_ZN40_INTERNAL_72de37ae_4_k_cu_b0c0d45e_248294cuda3std3__45__cpo5beginE:
	.zero		1
	.type		_ZN40_INTERNAL_72de37ae_4_k_cu_b0c0d45e_248294cuda3std3__442_GLOBAL__N__72de37ae_4_k_cu_b0c0d45e_248296ignoreE,@object
	.size		_ZN40_INTERNAL_72de37ae_4_k_cu_b0c0d45e_248294cuda3std3__442_GLOBAL__N__72de37ae_4_k_cu_b0c0d45e_248296ignoreE,(_ZN40_INTERNAL_72de37ae_4_k_cu_b0c0d45e_248294cute7productE - _ZN40_INTERNAL_72de37ae_4_k_cu_b0c0d45e_248294cuda3std3__442_GLOBAL__N__72de37ae_4_k_cu_b0c0d45e_248296ignoreE)
_ZN40_INTERNAL_72de37ae_4_k_cu_b0c0d45e_248294cuda3std3__442_GLOBAL__N__72de37ae_4_k_cu_b0c0d45e_248296ignoreE:
	.zero		1
	.type		_ZN40_INTERNAL_72de37ae_4_k_cu_b0c0d45e_248294cute7productE,@object
	.size		_ZN40_INTERNAL_72de37ae_4_k_cu_b0c0d45e_248294cute7productE,(_ZN40_INTERNAL_72de37ae_4_k_cu_b0c0d45e_248294cuda3std3__45__cpo3endE - _ZN40_INTERNAL_72de37ae_4_k_cu_b0c0d45e_248294cute7productE)
_ZN40_INTERNAL_72de37ae_4_k_cu_b0c0d45e_248294cute7productE:
	.zero		1
	.type		_ZN40_INTERNAL_72de37ae_4_k_cu_b0c0d45e_248294cuda3std3__45__cpo3endE,@object
	.size		_ZN40_INTERNAL_72de37ae_4_k_cu_b0c0d45e_248294cuda3std3__45__cpo3endE,(_ZN40_INTERNAL_72de37ae_4_k_cu_b0c0d45e_248294cuda3std3__419piecewise_constructE - _ZN40_INTERNAL_72de37ae_4_k_cu_b0c0d45e_248294cuda3std3__45__cpo3endE)
_ZN40_INTERNAL_72de37ae_4_k_cu_b0c0d45e_248294cuda3std3__45__cpo3endE:
	.zero		1
	.type		_ZN40_INTERNAL_72de37ae_4_k_cu_b0c0d45e_248294cuda3std3__419piecewise_constructE,@object
	.size		_ZN40_INTERNAL_72de37ae_4_k_cu_b0c0d45e_248294cuda3std3__419piecewise_constructE,(_ZN40_INTERNAL_72de37ae_4_k_cu_b0c0d45e_248294cuda3std3__45__cpo4cendE - _ZN40_INTERNAL_72de37ae_4_k_cu_b0c0d45e_248294cuda3std3__419piecewise_constructE)
_ZN40_INTERNAL_72de37ae_4_k_cu_b0c0d45e_248294cuda3std3__419piecewise_constructE:
	.zero		1
	.type		_ZN40_INTERNAL_72de37ae_4_k_cu_b0c0d45e_248294cuda3std3__45__cpo4cendE,@object
	.size		_ZN40_INTERNAL_72de37ae_4_k_cu_b0c0d45e_248294cuda3std3__45__cpo4cendE,(_ZN40_INTERNAL_72de37ae_4_k_cu_b0c0d45e_248294cuda3std6ranges3__45__cpo4swapE - _ZN40_INTERNAL_72de37ae_4_k_cu_b0c0d45e_248294cuda3std3__45__cpo4cendE)
_ZN40_INTERNAL_72de37ae_4_k_cu_b0c0d45e_248294cuda3std3__45__cpo4cendE:
	.zero		1
	.type		_ZN40_INTERNAL_72de37ae_4_k_cu_b0c0d45e_248294cuda3std6ranges3__45__cpo4swapE,@object
	.size		_ZN40_INTERNAL_72de37ae_4_k_cu_b0c0d45e_248294cuda3std6ranges3__45__cpo4swapE,(.L_8 - _ZN40_INTERNAL_72de37ae_4_k_cu_b0c0d45e_248294cuda3std6ranges3__45__cpo4swapE)
_ZN40_INTERNAL_72de37ae_4_k_cu_b0c0d45e_248294cuda3std6ranges3__45__cpo4swapE:
	.zero		1
.L_8:


//--------------------- .nv.constant0._ZN7cutlass13device_kernelINS_4gemm6kernel13GemmUniversalIN4cute5tupleIJiiiiEEENS1_10collective13CollectiveMmaINS1_34MainloopSm90TmaGmmaWarpSpecializedILi3ENS5_IJNS4_1CILi4EEESB_NSA_ILi1EEEEEENS1_35KernelTmaWarpSpecializedCooperativeEEENS5_IJNSA_ILi256EEESG_NSA_ILi32EEEEEENS_10tfloat32_tENS5_IJlSC_lEEESJ_SK_NS4_8TiledMMAINS4_8MMA_AtomIJNS4_4SM904GMMA30MMA_64x256x8_F32TF32TF32_SS_TNILNSO_7ScaleInE1ELSQ_1EEEEEENS4_6LayoutINS5_IJNSA_ILi2EEESC_SC_EEENS5_IJSC_NSA_ILi0EEESW_EEEEENS5_IJNS4_10UnderscoreESZ_SZ_EEEEENS4_23SM90_TMA_LOAD_MULTICASTENS4_14ComposedLayoutINS4_7SwizzleILi3ELi4ELi3EEENS4_18smem_ptr_flag_bitsILi32EEENST_INS5_IJNSA_ILi8EEESH_EEENS5_IJSH_SC_EEEEEEEvNS4_8identityES12_S1C_vS1D_EENS_8epilogue10collective6detail29Sm90TmaWarpSpecializedAdapterINS1G_15DefaultEpilogueISJ_SK_SK_NS1F_6thread17LinearCombinationISJ_Li1EffLNS1K_9ScaleType4KindE0ELNS_15FloatRoundStyleE2ESJ_EENS1_15EpilogueDefaultEEEEEvvEEEEvNT_6ParamsE --------------------------
	.section	.nv.constant0._ZN7cutlass13device_kernelINS_4gemm6kernel13GemmUniversalIN4cute5tupleIJiiiiEEENS1_10collective13CollectiveMmaINS1_34MainloopSm90TmaGmmaWarpSpecializedILi3ENS5_IJNS4_1CILi4EEESB_NSA_ILi1EEEEEENS1_35KernelTmaWarpSpecializedCooperativeEEENS5_IJNSA_ILi256EEESG_NSA_ILi32EEEEEENS_10tfloat32_tENS5_IJlSC_lEEESJ_SK_NS4_8TiledMMAINS4_8MMA_AtomIJNS4_4SM904GMMA30MMA_64x256x8_F32TF32TF32_SS_TNILNSO_7ScaleInE1ELSQ_1EEEEEENS4_6LayoutINS5_IJNSA_ILi2EEESC_SC_EEENS5_IJSC_NSA_ILi0EEESW_EEEEENS5_IJNS4_10UnderscoreESZ_SZ_EEEEENS4_23SM90_TMA_LOAD_MULTICASTENS4_14ComposedLayoutINS4_7SwizzleILi3ELi4ELi3EEENS4_18smem_ptr_flag_bitsILi32EEENST_INS5_IJNSA_ILi8EEESH_EEENS5_IJSH_SC_EEEEEEEvNS4_8identityES12_S1C_vS1D_EENS_8epilogue10collective6detail29Sm90TmaWarpSpecializedAdapterINS1G_15DefaultEpilogueISJ_SK_SK_NS1F_6thread17LinearCombinationISJ_Li1EffLNS1K_9ScaleType4KindE0ELNS_15FloatRoundStyleE2ESJ_EENS1_15EpilogueDefaultEEEEEvvEEEEvNT_6ParamsE,"a",@progbits
	.sectionflags	@""
	.align	4
.nv.constant0._ZN7cutlass13device_kernelINS_4gemm6kernel13GemmUniversalIN4cute5tupleIJiiiiEEENS1_10collective13CollectiveMmaINS1_34MainloopSm90TmaGmmaWarpSpecializedILi3ENS5_IJNS4_1CILi4EEESB_NSA_ILi1EEEEEENS1_35KernelTmaWarpSpecializedCooperativeEEENS5_IJNSA_ILi256EEESG_NSA_ILi32EEEEEENS_10tfloat32_tENS5_IJlSC_lEEESJ_SK_NS4_8TiledMMAINS4_8MMA_AtomIJNS4_4SM904GMMA30MMA_64x256x8_F32TF32TF32_SS_TNILNSO_7ScaleInE1ELSQ_1EEEEEENS4_6LayoutINS5_IJNSA_ILi2EEESC_SC_EEENS5_IJSC_NSA_ILi0EEESW_EEEEENS5_IJNS4_10UnderscoreESZ_SZ_EEEEENS4_23SM90_TMA_LOAD_MULTICASTENS4_14ComposedLayoutINS4_7SwizzleILi3ELi4ELi3EEENS4_18smem_ptr_flag_bitsILi32EEENST_INS5_IJNSA_ILi8EEESH_EEENS5_IJSH_SC_EEEEEEEvNS4_8identityES12_S1C_vS1D_EENS_8epilogue10collective6detail29Sm90TmaWarpSpecializedAdapterINS1G_15DefaultEpilogueISJ_SK_SK_NS1F_6thread17LinearCombinationISJ_Li1EffLNS1K_9ScaleType4KindE0ELNS_15FloatRoundStyleE2ESJ_EENS1_15EpilogueDefaultEEEEEvvEEEEvNT_6ParamsE:
	.zero		1664


//--------------------- SYMBOLS --------------------------

	.type		.nv.reservedSmem.offset0,@object
	.size		.nv.reservedSmem.offset0,0x4
	.type		__assertfail,@function
